def matmul_kernel(
    a_ptr,
    b_ptr,
    c_ptr,
    M,
    N,
    K,
    stride_am,
    stride_ak,
    stride_bk,
    stride_bn,
    stride_cm,
    stride_cn,
    BLOCK_M: tl.constexpr,
    BLOCK_N: tl.constexpr,
    BLOCK_K: tl.constexpr,
    GROUP_M: tl.constexpr,
):
    pid = tl.program_id(axis=0)
    num_pid_m = tl.cdiv(M, BLOCK_M)
    num_pid_n = tl.cdiv(N, BLOCK_N)
    num_pid_in_group = GROUP_M * num_pid_n
    group_id = pid // num_pid_in_group
    first_pid_m = group_id * GROUP_M
    group_size_m = min(num_pid_m - first_pid_m, GROUP_M)
    pid_m = first_pid_m + ((pid % num_pid_in_group) % group_size_m)
    pid_n = (pid % num_pid_in_group) // group_size_m

    offs_am = (pid_m * BLOCK_M + tl.arange(0, BLOCK_M)) % M
    offs_bn = (pid_n * BLOCK_N + tl.arange(0, BLOCK_N)) % N
    offs_k = tl.arange(0, BLOCK_K)
    a_ptrs = a_ptr + offs_am[:, None] * stride_am + offs_k[None, :] * stride_ak
    b_ptrs = b_ptr + offs_k[:, None] * stride_bk + offs_bn[None, :] * stride_bn

    acc = tl.zeros((BLOCK_M, BLOCK_N), dtype=tl.float32)
    for kk in range(0, tl.cdiv(K, BLOCK_K)):
        a = tl.load(a_ptrs, mask=offs_k[None, :] < K - kk * BLOCK_K, other=0.0)
        b = tl.load(b_ptrs, mask=offs_k[:, None] < K - kk * BLOCK_K, other=0.0)
        acc = tl.dot(a, b, acc)
        a_ptrs += BLOCK_K * stride_ak
        b_ptrs += BLOCK_K * stride_bk

    c = acc.to(c_ptr.dtype.element_ty)
    offs_cm = pid_m * BLOCK_M + tl.arange(0, BLOCK_M)
    offs_cn = pid_n * BLOCK_N + tl.arange(0, BLOCK_N)
    c_ptrs = c_ptr + offs_cm[:, None] * stride_cm + offs_cn[None, :] * stride_cn
    mask = (offs_cm[:, None] < M) & (offs_cn[None, :] < N)
    tl.store(c_ptrs, c, mask=mask)

# config = {"BLOCK_K": 64, "BLOCK_M": 256, "BLOCK_N": 64, "GROUP_M": 8, "arch": "sm_100", "dtype": "fp32", "num_ctas": 1, "num_stages": 3, "num_warps": 8}
# arch = sm_100


// ===== COMPILED SASS (sm_100a) =====

	.target	sm_100a

	.elftype	@"ET_EXEC"


//--------------------- .note.nv.tkinfo           --------------------------
	.section	.note.nv.tkinfo,"",@"SHT_NOTE"
	.sectionflags	@"SHF_NOTE_NV_TKINFO"
	.tkinfo
        /*0018*/ 	.word	0x00000081
        /*0030*/ 	.string	""
        /*0030*/ 	.string	"ptxas-blackwell"
        /*0030*/ 	.string	"Cuda compilation tools, release 12.9, V12.9.86"
        /*0030*/ 	.string	"Build cuda_12.9.r12.9/compiler.36037853_0"
        /*0030*/ 	.string	"-v  -suppress-debug-info  -lineinfo  -arch sm_100a "



//--------------------- .note.nv.cuver            --------------------------
	.section	.note.nv.cuver,"",@"SHT_NOTE"
	.sectionflags	@"SHF_NOTE_NV_CUVER"
        /*0018*/ 	.short	0x0001
        /*001a*/ 	.short	0x0064
        /*001c*/ 	.short	0x0001
        /*001e*/ 	.short	0x0000
        /*0020*/ 	.short	0x0001
        /*0022*/ 	.short	0x0000


//--------------------- .nv.info                  --------------------------
	.section	.nv.info,"",@"SHT_CUDA_INFO"
	.align	4


	//----- nvinfo : EIATTR_REGCOUNT
	.align		4
        /*0000*/ 	.byte	0x04, 0x2f
        /*0002*/ 	.short	(.L_4 - .L_3)
	.align		4
.L_3:
        /*0004*/ 	.word	index@(matmul_kernel)
        /*0008*/ 	.word	0x000000ff


	//----- nvinfo : EIATTR_FRAME_SIZE
	.align		4
.L_4:
        /*000c*/ 	.byte	0x04, 0x11
        /*000e*/ 	.short	(.L_6 - .L_5)
	.align		4
.L_5:
        /*0010*/ 	.word	index@($__internal_2_$__cuda_sm10x_tcgen05_guardrail_trap_unallocated_columns_being_dealloced)
        /*0014*/ 	.word	0x00000108


	//----- nvinfo : EIATTR_FRAME_SIZE
	.align		4
.L_6:
        /*0018*/ 	.byte	0x04, 0x11
        /*001a*/ 	.short	(.L_8 - .L_7)
	.align		4
.L_7:
        /*001c*/ 	.word	index@($__internal_1_$__cuda_sm10x_tcgen05_guardrail_trap_phase_invalid_during_alloc)
        /*0020*/ 	.word	0x00000108


	//----- nvinfo : EIATTR_FRAME_SIZE
	.align		4
.L_8:
        /*0024*/ 	.byte	0x04, 0x11
        /*0026*/ 	.short	(.L_10 - .L_9)
	.align		4
.L_9:
        /*0028*/ 	.word	index@($__internal_0_$__cuda_sm10x_tcgen05_guardrail_trap_col_being_dealloced_not_returned_by_alloc)
        /*002c*/ 	.word	0x00000108


	//----- nvinfo : EIATTR_FRAME_SIZE
	.align		4
.L_10:
        /*0030*/ 	.byte	0x04, 0x11
        /*0032*/ 	.short	(.L_12 - .L_11)
	.align		4
.L_11:
        /*0034*/ 	.word	index@(matmul_kernel)
        /*0038*/ 	.word	0x00000108


	//----- nvinfo : EIATTR_MIN_STACK_SIZE
	.align		4
.L_12:
        /*003c*/ 	.byte	0x04, 0x12
        /*003e*/ 	.short	(.L_14 - .L_13)
	.align		4
.L_13:
        /*0040*/ 	.word	index@(matmul_kernel)
        /*0044*/ 	.word	0x00000108
.L_14:


//--------------------- .nv.info.matmul_kernel    --------------------------
	.section	.nv.info.matmul_kernel,"",@"SHT_CUDA_INFO"
	.sectionflags	@""
	.align	4


	//----- nvinfo : EIATTR_CUDA_API_VERSION
	.align		4
        /*0000*/ 	.byte	0x04, 0x37
        /*0002*/ 	.short	(.L_16 - .L_15)
.L_15:
        /*0004*/ 	.word	0x00000081


	//----- nvinfo : EIATTR_KPARAM_INFO
	.align		4
.L_16:
        /*0008*/ 	.byte	0x04, 0x17
        /*000a*/ 	.short	(.L_18 - .L_17)
.L_17:
        /*000c*/ 	.word	0x00000000
        /*0010*/ 	.short	0x000d
        /*0012*/ 	.short	0x0048
        /*0014*/ 	.byte	0x00, 0xf4, 0x21, 0x00


	//----- nvinfo : EIATTR_KPARAM_INFO
	.align		4
.L_18:
        /*0018*/ 	.byte	0x04, 0x17
        /*001a*/ 	.short	(.L_20 - .L_19)
.L_19:
        /*001c*/ 	.word	0x00000000
        /*0020*/ 	.short	0x000c
        /*0022*/ 	.short	0x0040
        /*0024*/ 	.byte	0x00, 0xf4, 0x21, 0x00


	//----- nvinfo : EIATTR_KPARAM_INFO
	.align		4
.L_20:
        /*0028*/ 	.byte	0x04, 0x17
        /*002a*/ 	.short	(.L_22 - .L_21)
.L_21:
        /*002c*/ 	.word	0x00000000
        /*0030*/ 	.short	0x000b
        /*0032*/ 	.short	0x0038
        /*0034*/ 	.byte	0x00, 0xf0, 0x11, 0x00


	//----- nvinfo : EIATTR_KPARAM_INFO
	.align		4
.L_22:
        /*0038*/ 	.byte	0x04, 0x17
        /*003a*/ 	.short	(.L_24 - .L_23)
.L_23:
        /*003c*/ 	.word	0x00000000
        /*0040*/ 	.short	0x000a
        /*0042*/ 	.short	0x0034
        /*0044*/ 	.byte	0x00, 0xf0, 0x11, 0x00


	//----- nvinfo : EIATTR_KPARAM_INFO
	.align		4
.L_24:
        /*0048*/ 	.byte	0x04, 0x17
        /*004a*/ 	.short	(.L_26 - .L_25)
.L_25:
        /*004c*/ 	.word	0x00000000
        /*0050*/ 	.short	0x0009
        /*0052*/ 	.short	0x0030
        /*0054*/ 	.byte	0x00, 0xf0, 0x11, 0x00


	//----- nvinfo : EIATTR_KPARAM_INFO
	.align		4
.L_26:
        /*0058*/ 	.byte	0x04, 0x17
        /*005a*/ 	.short	(.L_28 - .L_27)
.L_27:
        /*005c*/ 	.word	0x00000000
        /*0060*/ 	.short	0x0008
        /*0062*/ 	.short	0x002c
        /*0064*/ 	.byte	0x00, 0xf0, 0x11, 0x00


	//----- nvinfo : EIATTR_KPARAM_INFO
	.align		4
.L_28:
        /*0068*/ 	.byte	0x04, 0x17
        /*006a*/ 	.short	(.L_30 - .L_29)
.L_29:
        /*006c*/ 	.word	0x00000000
        /*0070*/ 	.short	0x0007
        /*0072*/ 	.short	0x0028
        /*0074*/ 	.byte	0x00, 0xf0, 0x11, 0x00


	//----- nvinfo : EIATTR_KPARAM_INFO
	.align		4
.L_30:
        /*0078*/ 	.byte	0x04, 0x17
        /*007a*/ 	.short	(.L_32 - .L_31)
.L_31:
        /*007c*/ 	.word	0x00000000
        /*0080*/ 	.short	0x0006
        /*0082*/ 	.short	0x0024
        /*0084*/ 	.byte	0x00, 0xf0, 0x11, 0x00


	//----- nvinfo : EIATTR_KPARAM_INFO
	.align		4
.L_32:
        /*0088*/ 	.byte	0x04, 0x17
        /*008a*/ 	.short	(.L_34 - .L_33)
.L_33:
        /*008c*/ 	.word	0x00000000
        /*0090*/ 	.short	0x0005
        /*0092*/ 	.short	0x0020
        /*0094*/ 	.byte	0x00, 0xf0, 0x11, 0x00


	//----- nvinfo : EIATTR_KPARAM_INFO
	.align		4
.L_34:
        /*0098*/ 	.byte	0x04, 0x17
        /*009a*/ 	.short	(.L_36 - .L_35)
.L_35:
        /*009c*/ 	.word	0x00000000
        /*00a0*/ 	.short	0x0004
        /*00a2*/ 	.short	0x001c
        /*00a4*/ 	.byte	0x00, 0xf0, 0x11, 0x00


	//----- nvinfo : EIATTR_KPARAM_INFO
	.align		4
.L_36:
        /*00a8*/ 	.byte	0x04, 0x17
        /*00aa*/ 	.short	(.L_38 - .L_37)
.L_37:
        /*00ac*/ 	.word	0x00000000
        /*00b0*/ 	.short	0x0003
        /*00b2*/ 	.short	0x0018
        /*00b4*/ 	.byte	0x00, 0xf0, 0x11, 0x00


	//----- nvinfo : EIATTR_KPARAM_INFO
	.align		4
.L_38:
        /*00b8*/ 	.byte	0x04, 0x17
        /*00ba*/ 	.short	(.L_40 - .L_39)
.L_39:
        /*00bc*/ 	.word	0x00000000
        /*00c0*/ 	.short	0x0002
        /*00c2*/ 	.short	0x0010
        /*00c4*/ 	.byte	0x00, 0xf4, 0x21, 0x00


	//----- nvinfo : EIATTR_KPARAM_INFO
	.align		4
.L_40:
        /*00c8*/ 	.byte	0x04, 0x17
        /*00ca*/ 	.short	(.L_42 - .L_41)
.L_41:
        /*00cc*/ 	.word	0x00000000
        /*00d0*/ 	.short	0x0001
        /*00d2*/ 	.short	0x0008
        /*00d4*/ 	.byte	0x00, 0xf4, 0x21, 0x00


	//----- nvinfo : EIATTR_KPARAM_INFO
	.align		4
.L_42:
        /*00d8*/ 	.byte	0x04, 0x17
        /*00da*/ 	.short	(.L_44 - .L_43)
.L_43:
        /*00dc*/ 	.word	0x00000000
        /*00e0*/ 	.short	0x0000
        /*00e2*/ 	.short	0x0000
        /*00e4*/ 	.byte	0x00, 0xf4, 0x21, 0x00


	//----- nvinfo : EIATTR_AT_ENTRY_FRAGMENTS
	.align		4
.L_44:
        /*00e8*/ 	.byte	0x04, 0x4f
        /*00ea*/ 	.short	(.L_46 - .L_45)


	//   ....[0]....
.L_45:
        /*00ec*/ 	.word	0x00000004


	//----- nvinfo : EIATTR_RESERVED_SMEM_USED
	.align		4
.L_46:
        /*00f0*/ 	.byte	0x01, 0x41
	.zero		2


	//----- nvinfo : EIATTR_SPARSE_MMA_MASK
	.align		4
        /*00f4*/ 	.byte	0x03, 0x50
        /*00f6*/ 	.short	0x0000


	//----- nvinfo : EIATTR_TCGEN05_1CTA_USED
	.align		4
        /*00f8*/ 	.byte	0x01, 0x51
	.zero		2


	//----- nvinfo : EIATTR_MAXREG_COUNT
	.align		4
        /*00fc*/ 	.byte	0x03, 0x1b
        /*00fe*/ 	.short	0x00ff


	//----- nvinfo : EIATTR_NUM_BARRIERS
	.align		4
        /*0100*/ 	.byte	0x02, 0x4c
        /*0102*/ 	.byte	0x01
	.zero		1


	//----- nvinfo : EIATTR_ANNOTATIONS
	.align		4
        /*0104*/ 	.byte	0x04, 0x55
        /*0106*/ 	.short	(.L_48 - .L_47)


	//   ....[0]....
.L_47:
        /*0108*/ 	.word	0x00000001
        /*010c*/ 	.byte	0xd0, 0x12, 0x00, 0x00, 0x01, 0x00, 0x00, 0x00, 0x10, 0x13, 0x00, 0x00, 0x01, 0x00, 0x00, 0x00
        /* <DEDUP_REMOVED lines=63> */
        /*050c*/ 	.byte	0xf0, 0x87, 0x00, 0x00, 0x01, 0x00, 0x00, 0x00, 0x90, 0xbf, 0x00, 0x00


	//----- nvinfo : EIATTR_INT_WARP_WIDE_INSTR_OFFSETS
	.align		4
.L_48:
        /*0518*/ 	.byte	0x04, 0x31
        /*051a*/ 	.short	(.L_50 - .L_49)


	//   ....[0]....
.L_49:
        /*051c*/ 	.word	0x00002c60


	//   ....[1]....
        /*0520*/ 	.word	0x00002ca0


	//   ....[2]....
        /*0524*/ 	.word	0x00002da0


	//   ....[3]....
        /*0528*/ 	.word	0x0000da60


	//   ....[4]....
        /*052c*/ 	.word	0x0000dab0


	//----- nvinfo : EIATTR_COOP_GROUP_MASK_REGIDS
	.align		4
.L_50:
        /*0530*/ 	.byte	0x04, 0x29
        /*0532*/ 	.short	(.L_52 - .L_51)


	//   ....[0]....
.L_51:
        /*0534*/ 	.word	0xffffffff


	//   ....[1]....
        /*0538*/ 	.word	0xffffffff


	//   ....[2]....
        /*053c*/ 	.word	0xffffffff


	//   ....[3]....
        /*0540*/ 	.word	0xffffffff


	//----- nvinfo : EIATTR_COOP_GROUP_INSTR_OFFSETS
	.align		4
.L_52:
        /*0544*/ 	.byte	0x04, 0x28
        /*0546*/ 	.short	(.L_54 - .L_53)


	//   ....[0]....
.L_53:
        /*0548*/ 	.word	0x00000070


	//   ....[1]....
        /*054c*/ 	.word	0x00000330


	//   ....[2]....
        /*0550*/ 	.word	0x0000d8f0


	//   ....[3]....
        /*0554*/ 	.word	0x0000db60


	//----- nvinfo : EIATTR_VRC_CTA_INIT_COUNT
	.align		4
.L_54:
        /*0558*/ 	.byte	0x02, 0x4a
        /*055a*/ 	.byte	0x80
	.zero		1


	//----- nvinfo : EIATTR_MBARRIER_INSTR_OFFSETS
	.align		4
        /*055c*/ 	.byte	0x04, 0x39
        /*055e*/ 	.short	(.L_56 - .L_55)


	//   ....[0]....
.L_55:
        /*0560*/ 	.word	0x00002e60
        /*0564*/ 	.word	0x000000ff
        /*0568*/ 	.word	0x00000000
        /*056c*/ 	.short	0x0100
        /*056e*/ 	.byte	0x04
	.zero		1


	//   ....[1]....
        /*0570*/ 	.word	0x00002fe0
        /*0574*/ 	.word	0x000000ff
        /*0578*/ 	.word	0x0002c008
        /*057c*/ 	.short	0x0100
        /*057e*/ 	.byte	0x09
	.zero		1


	//   ....[2]....
        /*0580*/ 	.word	0x00009680
        /*0584*/ 	.word	0x000000ff
        /*0588*/ 	.word	0x00000000
        /*058c*/ 	.short	0x010a
        /*058e*/ 	.byte	0x04
	.zero		1


	//   ....[3]....
        /*0590*/ 	.word	0x0000c0e0
        /*0594*/ 	.word	0x000000ff
        /*0598*/ 	.word	0x00000000
        /*059c*/ 	.short	0x010a
        /*059e*/ 	.byte	0x04
	.zero		1


	//   ....[4]....
        /*05a0*/ 	.word	0x0000c250
        /*05a4*/ 	.word	0x000000ff
        /*05a8*/ 	.word	0x0002c000
        /*05ac*/ 	.short	0x0108
        /*05ae*/ 	.byte	0x09
	.zero		1


	//   ....[5]....
        /*05b0*/ 	.word	0x0000c350
        /*05b4*/ 	.word	0x000000ff
        /*05b8*/ 	.word	0x0002c008
        /*05bc*/ 	.short	0x0108
        /*05be*/ 	.byte	0x09
	.zero		1


	//   ....[6]....
        /*05c0*/ 	.word	0x0000db80
        /*05c4*/ 	.word	0x000000ff
        /*05c8*/ 	.word	0x00000000
        /*05cc*/ 	.short	0x010a
        /*05ce*/ 	.byte	0x04
	.zero		1


	//   ....[7]....
        /*05d0*/ 	.word	0x0000dbb0
        /*05d4*/ 	.word	0x000000ff
        /*05d8*/ 	.word	0x00000000
        /*05dc*/ 	.short	0x010a
        /*05de*/ 	.byte	0x04
	.zero		1


	//----- nvinfo : EIATTR_NUM_MBARRIERS
	.align		4
.L_56:
        /*05e0*/ 	.byte	0x03, 0x38
        /*05e2*/ 	.short	0x0002


	//----- nvinfo : EIATTR_EXIT_INSTR_OFFSETS
	.align		4
        /*05e4*/ 	.byte	0x04, 0x1c
        /*05e6*/ 	.short	(.L_58 - .L_57)


	//   ....[0]....
.L_57:
        /*05e8*/ 	.word	0x0000db70


	//----- nvinfo : EIATTR_REQNTID
	.align		4
.L_58:
        /*05ec*/ 	.byte	0x04, 0x10
        /*05ee*/ 	.short	(.L_60 - .L_59)
.L_59:
        /*05f0*/ 	.word	0x00000100
        /*05f4*/ 	.word	0x00000001
        /*05f8*/ 	.word	0x00000001


	//----- nvinfo : EIATTR_CRS_STACK_SIZE
	.align		4
.L_60:
        /*05fc*/ 	.byte	0x04, 0x1e
        /*05fe*/ 	.short	(.L_62 - .L_61)
.L_61:
        /*0600*/ 	.word	0x00000000


	//----- nvinfo : EIATTR_CBANK_PARAM_SIZE
	.align		4
.L_62:
        /*0604*/ 	.byte	0x03, 0x19
        /*0606*/ 	.short	0x0050


	//----- nvinfo : EIATTR_PARAM_CBANK
	.align		4
        /*0608*/ 	.byte	0x04, 0x0a
        /*060a*/ 	.short	(.L_64 - .L_63)
	.align		4
.L_63:
        /*060c*/ 	.word	index@(.nv.constant0.matmul_kernel)
        /*0610*/ 	.short	0x0380
        /*0612*/ 	.short	0x0050


	//----- nvinfo : EIATTR_SW_WAR
	.align		4
.L_64:
        /*0614*/ 	.byte	0x04, 0x36
        /*0616*/ 	.short	(.L_66 - .L_65)
.L_65:
        /*0618*/ 	.word	0x00000008
.L_66:


//--------------------- .nv.compat                --------------------------
	.section	.nv.compat,"",@"SHT_CUDA_COMPAT_INFO"
	.align	4
        /*0000*/ 	.byte	0x02, 0x02, 0x02, 0x00, 0x02, 0x05, 0x05, 0x00, 0x02, 0x03, 0x00, 0x00, 0x02, 0x06, 0x01, 0x00


//--------------------- .nv.callgraph             --------------------------
	.section	.nv.callgraph,"",@"SHT_CUDA_CALLGRAPH"
	.align	4
	.sectionentsize	8
	.align		4
        /*0000*/ 	.word	0x00000000
	.align		4
        /*0004*/ 	.word	0xffffffff
	.align		4
        /*0008*/ 	.word	0x00000000
	.align		4
        /*000c*/ 	.word	0xfffffffe
	.align		4
        /*0010*/ 	.word	0x00000000
	.align		4
        /*0014*/ 	.word	0xfffffffd
	.align		4
        /*0018*/ 	.word	0x00000000
	.align		4
        /*001c*/ 	.word	0xfffffffc


//--------------------- .text.matmul_kernel       --------------------------
	.section	.text.matmul_kernel,"ax",@progbits
	.align	128
        .global         matmul_kernel
        .type           matmul_kernel,@function
        .size           matmul_kernel,(.L_x_21 - matmul_kernel)
        .other          matmul_kernel,@"STO_CUDA_ENTRY STV_DEFAULT"
matmul_kernel:
.text.matmul_kernel:
[----:B------:R-:W1:Y:S01]  /*0000*/  LDC R1, c[0x0][0x37c] ;  /* 0x0000df00ff017b82 */ /* 0x000e620000000800 */
[----:B------:R-:W2:Y:S01]  /*0010*/  S2R R21, SR_TID.X ;  /* 0x0000000000157919 */ /* 0x000ea20000002100 */
[----:B-1----:R-:W-:Y:S01]  /*0020*/  VIADD R1, R1, 0xfffffef8 ;  /* 0xfffffef801017836 */ /* 0x002fe20000000000 */
[----:B--2---:R-:W-:-:S13]  /*0030*/  ISETP.GE.U32.AND P0, PT, R21, 0x20, PT ;  /* 0x000000201500780c */ /* 0x004fda0003f06070 */
[----:B------:R-:W-:Y:S02]  /*0040*/  VOTEU.ANY UP0, P0 ;  /* 0x0000000000ff7886 */ /* 0x000fe40000000100 */
[----:B------:R-:W-:Y:S05]  /*0050*/  BRA.U UP0, `(.L_x_0) ;  /* 0x0000000100b87547 */ /* 0x000fea000b800000 */
[----:B------:R-:W1:Y:S01]  /*0060*/  S2UR UR6, SR_CgaCtaId ;  /* 0x00000000000679c3 */ /* 0x000e620000008800 */
[----:B------:R-:W-:Y:S01]  /*0070*/  NOP ;  /* 0x0000000000007918 */ /* 0x000fe20000000000 */
[----:B------:R-:W-:Y:S02]  /*0080*/  UMOV UR4, 0x40 ;  /* 0x0000004000047882 */ /* 0x000fe40000000000 */
[----:B-1----:R-:W-:-:S09]  /*0090*/  ULEA UR4, UR6, UR4, 0x18 ;  /* 0x0000000406047291 */ /* 0x002fd2000f8ec0ff */
[----:B------:R-:W1:Y:S01]  /*00a0*/  LDS.U8 R0, [UR4] ;  /* 0x00000004ff007984 */ /* 0x000e620008000000 */
[----:B------:R-:W-:Y:S02]  /*00b0*/  UMOV UR4, 0x400 ;  /* 0x0000040000047882 */ /* 0x000fe40000000000 */
[----:B------:R-:W-:Y:S01]  /*00c0*/  ULEA UR4, UR6, UR4, 0x18 ;  /* 0x0000000406047291 */ /* 0x000fe2000f8ec0ff */
[----:B-1----:R-:W-:-:S13]  /*00d0*/  ISETP.NE.AND P0, PT, R0, RZ, PT ;  /* 0x000000ff0000720c */ /* 0x002fda0003f05270 */
[----:B------:R-:W-:Y:S05]  /*00e0*/  @P0 BRA `(.L_x_1) ;  /* 0x00000000007c0947 */ /* 0x000fea0003800000 */
[----:B------:R-:W-:-:S13]  /*00f0*/  ELECT P0, URZ, PT ;  /* 0x0000000000ff782f */ /* 0x000fda0003800000 */
[----:B------:R-:W-:Y:S05]  /*0100*/  @!P0 BRA `(.L_x_2) ;  /* 0x0000000000848947 */ /* 0x000fea0003800000 */
[----:B------:R-:W-:Y:S01]  /*0110*/  UMOV UR5, 0x8 ;  /* 0x0000000800057882 */ /* 0x000fe20000000000 */
[----:B------:R-:W-:Y:S02]  /*0120*/  IMAD.MOV.U32 R4, RZ, RZ, 0x1 ;  /* 0x00000001ff047424 */ /* 0x000fe400078e00ff */
[----:B------:R-:W-:Y:S02]  /*0130*/  IMAD.MOV.U32 R5, RZ, RZ, 0xff ;  /* 0x000000ffff057424 */ /* 0x000fe400078e00ff */
[----:B------:R-:W-:Y:S04]  /*0140*/  DEPBAR.LE SB1, 0x36 ;  /* 0x00009d800000791a */ /* 0x000fe80000000000 */
[----:B------:R-:W1:Y:S02]  /*0150*/  UTCATOMSWS.FIND_AND_SET.ALIGN UP1, UR5, UR5 ;  /* 0x00000005000575e3 */ /* 0x000e640008020800 */
[----:B-1----:R-:W-:-:S04]  /*0160*/  PLOP3.LUT P0, PT, PT, PT, UP1, 0x80, 0x8 ;  /* 0x000000000008781c */ /* 0x002fc80003f0f018 */
[----:B------:R-:W-:-:S04]  /*0170*/  SEL R0, RZ, 0xffffffff, !P0 ;  /* 0xffffffffff007807 */ /* 0x000fc80004000000 */
[----:B------:R-:W-:Y:S01]  /*0180*/  ISETP.NE.AND P0, PT, R0, RZ, PT ;  /* 0x000000ff0000720c */ /* 0x000fe20003f05270 */
[----:B------:R-:W-:-:S12]  /*0190*/  IMAD.U32 R0, RZ, RZ, UR5 ;  /* 0x00000005ff007e24 */ /* 0x000fd8000f8e00ff */
[----:B------:R-:W-:Y:S05]  /*01a0*/  @P0 BRA `(.L_x_3) ;  /* 0x0000000000240947 */ /* 0x000fea0003800000 */
.L_x_4:
[----:B------:R-:W-:Y:S05]  /*01b0*/  NANOSLEEP 0x64 ;  /* 0x000000640000795d */ /* 0x000fea0003800000 */
[----:B------:R-:W-:-:S05]  /*01c0*/  UMOV UR5, 0x8 ;  /* 0x0000000800057882 */ /* 0x000fca0000000000 */
[----:B------:R-:W-:Y:S04]  /*01d0*/  DEPBAR.LE SB1, 0x36 ;  /* 0x00009d800000791a */ /* 0x000fe80000000000 */
[----:B------:R-:W1:Y:S02]  /*01e0*/  UTCATOMSWS.FIND_AND_SET.ALIGN UP1, UR5, UR5 ;  /* 0x00000005000575e3 */ /* 0x000e640008020800 */
[----:B-1----:R-:W-:-:S04]  /*01f0*/  PLOP3.LUT P0, PT, PT, PT, UP1, 0x80, 0x8 ;  /* 0x000000000008781c */ /* 0x002fc80003f0f018 */
[----:B------:R-:W-:-:S04]  /*0200*/  SEL R0, RZ, 0xffffffff, !P0 ;  /* 0xffffffffff007807 */ /* 0x000fc80004000000 */
[----:B------:R-:W-:Y:S01]  /*0210*/  ISETP.NE.AND P0, PT, R0, RZ, PT ;  /* 0x000000ff0000720c */ /* 0x000fe20003f05270 */
[----:B------:R-:W-:-:S12]  /*0220*/  IMAD.U32 R0, RZ, RZ, UR5 ;  /* 0x00000005ff007e24 */ /* 0x000fd8000f8e00ff */
[----:B------:R-:W-:Y:S05]  /*0230*/  @!P0 BRA `(.L_x_4) ;  /* 0xfffffffc00dc8947 */ /* 0x000fea000383ffff */
.L_x_3:
[C---:B------:R-:W-:Y:S01]  /*0240*/  VIADD R3, R0.reuse, 0x10 ;  /* 0x0000001000037836 */ /* 0x040fe20000000000 */
[----:B------:R-:W-:Y:S01]  /*0250*/  UMOV UR5, 0x50 ;  /* 0x0000005000057882 */ /* 0x000fe20000000000 */
[----:B------:R-:W-:Y:S01]  /*0260*/  SHF.L.U32 R2, R5, R0, RZ ;  /* 0x0000000005027219 */ /* 0x000fe200000006ff */
[----:B------:R-:W-:Y:S01]  /*0270*/  ULEA UR5, UR6, UR5, 0x18 ;  /* 0x0000000506057291 */ /* 0x000fe2000f8ec0ff */
[----:B------:R-:W-:Y:S01]  /*0280*/  IMAD.SHL.U32 R0, R0, 0x20, RZ ;  /* 0x0000002000007824 */ /* 0x000fe200078e00ff */
[----:B------:R-:W-:-:S04]  /*0290*/  SHF.L.U32 R3, R4, R3, RZ ;  /* 0x0000000304037219 */ /* 0x000fc800000006ff */
[----:B------:R-:W-:-:S05]  /*02a0*/  LOP3.LUT R2, R3, R2, RZ, 0xfc, !PT ;  /* 0x0000000203027212 */ /* 0x000fca00078efcff */
[----:B------:R1:W-:Y:S04]  /*02b0*/  ATOMS.OR RZ, [UR5], R2 ;  /* 0x00000002ffff798c */ /* 0x0003e8000b000005 */
[----:B------:R1:W-:Y:S01]  /*02c0*/  STS [UR4], R0 ;  /* 0x00000000ff007988 */ /* 0x0003e20008000804 */
[----:B------:R-:W-:Y:S05]  /*02d0*/  BRA `(.L_x_2) ;  /* 0x0000000000107947 */ /* 0x000fea0003800000 */
.L_x_1:
[----:B------:R-:W-:Y:S01]  /*02e0*/  IMAD.MOV.U32 R0, RZ, RZ, -0x1 ;  /* 0xffffffffff007424 */ /* 0x000fe200078e00ff */
[----:B------:R-:W-:-:S04]  /*02f0*/  MOV R2, 0x320 ;  /* 0x0000032000027802 */ /* 0x000fc80000000f00 */
[----:B------:R1:W-:Y:S03]  /*0300*/  STS [UR4], R0 ;  /* 0x00000000ff007988 */ /* 0x0003e60008000804 */
[----:B-1----:R-:W-:Y:S05]  /*0310*/  CALL.REL.NOINC `($__internal_1_$__cuda_sm10x_tcgen05_guardrail_trap_phase_invalid_during_alloc) ;  /* 0x000000d8003c7944 */ /* 0x002fea0003c00000 */
.L_x_2:
[----:B------:R-:W-:Y:S05]  /*0320*/  WARPSYNC.ALL ;  /* 0x0000000000007948 */ /* 0x000fea0003800000 */
[----:B------:R-:W-:Y:S01]  /*0330*/  NOP ;  /* 0x0000000000007918 */ /* 0x000fe20000000000 */
.L_x_0:
[----:B------:R-:W2:Y:S01]  /*0340*/  LDC.64 R24, c[0x0][0x398] ;  /* 0x0000e600ff187b82 */ /* 0x000ea20000000a00 */
[----:B------:R-:W3:Y:S01]  /*0350*/  S2R R5, SR_CTAID.X ;  /* 0x0000000000057919 */ /* 0x000ee20000002500 */
[----:B------:R-:W-:Y:S01]  /*0360*/  UMOV UR9, 0x400 ;  /* 0x0000040000097882 */ /* 0x000fe20000000000 */
[----:B------:R-:W4:Y:S01]  /*0370*/  LDCU.128 UR12, c[0x0][0x380] ;  /* 0x00007000ff0c77ac */ /* 0x000f220008000c00 */
[----:B------:R-:W5:Y:S04]  /*0380*/  LDCU UR4, c[0x0][0x3a4] ;  /* 0x00007480ff0477ac */ /* 0x000f680008000800 */
[----:B------:R-:W1:Y:S01]  /*0390*/  S2UR UR6, SR_CgaCtaId ;  /* 0x00000000000679c3 */ /* 0x000e620000008800 */
[----:B------:R-:W-:Y:S01]  /*03a0*/  UMOV UR7, 0x1 ;  /* 0x0000000100077882 */ /* 0x000fe20000000000 */
[----:B------:R-:W1:Y:S06]  /*03b0*/  LDCU.64 UR24, c[0x0][0x358] ;  /* 0x00006b00ff1877ac */ /* 0x000e6c0008000a00 */
[----:B------:R-:W3:Y:S01]  /*03c0*/  LDC.64 R108, c[0x0][0x3a8] ;  /* 0x0000ea00ff6c7b82 */ /* 0x000ee20000000a00 */
[----:B-12---:R-:W-:Y:S01]  /*03d0*/  VIADD R0, R25, 0x3f ;  /* 0x0000003f19007836 */ /* 0x006fe20000000000 */
[----:B------:R-:W-:-:S06]  /*03e0*/  IABS R17, R24 ;  /* 0x0000001800117213 */ /* 0x000fcc0000000000 */
[----:B------:R-:W1:Y:S01]  /*03f0*/  LDC R251, c[0x0][0x3a0] ;  /* 0x0000e800fffb7b82 */ /* 0x000e620000000800 */
[----:B------:R-:W-:Y:S02]  /*0400*/  IABS R23, R25 ;  /* 0x0000001900177213 */ /* 0x000fe40000000000 */
[----:B------:R-:W-:Y:S01]  /*0410*/  SHF.R.S32.HI R3, RZ, 0x1f, R0 ;  /* 0x0000001fff037819 */ /* 0x000fe20000011400 */
[----:B------:R-:W-:-:S03]  /*0420*/  ULEA UR9, UR6, UR9, 0x18 ;  /* 0x0000000906097291 */ /* 0x000fc6000f8ec0ff */
[----:B------:R-:W-:Y:S01]  /*0430*/  LEA.HI R3, R3, R0, RZ, 0x6 ;  /* 0x0000000003037211 */ /* 0x000fe200078f30ff */
[----:B------:R-:W-:Y:S01]  /*0440*/  BAR.SYNC.DEFER_BLOCKING 0x0 ;  /* 0x0000000000007b1d */ /* 0x000fe20000010000 */
[----:B---3--:R-:W-:Y:S02]  /*0450*/  IABS R8, R5 ;  /* 0x0000000500087213 */ /* 0x008fe40000000000 */
[----:B------:R-:W-:Y:S01]  /*0460*/  SHF.R.S32.HI R3, RZ, 0x6, R3 ;  /* 0x00000006ff037819 */ /* 0x000fe20000011403 */
[----:B------:R-:W-:-:S04]  /*0470*/  IMAD.SHL.U32 R93, R108, 0x4, RZ ;  /* 0x000000046c5d7824 */ /* 0x000fc800078e00ff */
[----:B------:R-:W-:Y:S02]  /*0480*/  IMAD.SHL.U32 R4, R3, 0x8, RZ ;  /* 0x0000000803047824 */ /* 0x000fe400078e00ff */
[C---:B------:R-:W-:Y:S02]  /*0490*/  IMAD R85, R108.reuse, 0xc, RZ ;  /* 0x0000000c6c557824 */ /* 0x040fe400078e02ff */
[C---:B------:R-:W-:Y:S01]  /*04a0*/  IMAD R94, R108.reuse, 0x3, RZ ;  /* 0x000000036c5e7824 */ /* 0x040fe200078e02ff */
[-C--:B------:R-:W-:Y:S01]  /*04b0*/  IABS R7, R4.reuse ;  /* 0x0000000400077213 */ /* 0x080fe20000000000 */
[C---:B------:R-:W-:Y:S01]  /*04c0*/  IMAD R74, R108.reuse, 0x14, RZ ;  /* 0x000000146c4a7824 */ /* 0x040fe200078e02ff */
[----:B------:R-:W-:Y:S01]  /*04d0*/  IABS R10, R4 ;  /* 0x00000004000a7213 */ /* 0x000fe20000000000 */
[C---:B------:R-:W-:Y:S01]  /*04e0*/  IMAD R92, R108.reuse, 0x5, RZ ;  /* 0x000000056c5c7824 */ /* 0x040fe200078e02ff */
[----:B------:R-:W2:Y:S01]  /*04f0*/  I2F.RP R0, R7 ;  /* 0x0000000700007306 */ /* 0x000ea20000209400 */
[----:B------:R-:W-:-:S02]  /*0500*/  IMAD R64, R108, 0x1c, RZ ;  /* 0x0000001c6c407824 */ /* 0x000fc400078e02ff */
[----:B-1----:R-:W-:Y:S02]  /*0510*/  VIADD R42, R251, 0x3f ;  /* 0x0000003ffb2a7836 */ /* 0x002fe40000000000 */
[C---:B------:R-:W-:Y:S01]  /*0520*/  IMAD R90, R108.reuse, 0x7, RZ ;  /* 0x000000076c5a7824 */ /* 0x040fe200078e02ff */
[----:B------:R-:W1:Y:S01]  /*0530*/  LDS R12, [UR9] ;  /* 0x00000009ff0c7984 */ /* 0x000e620008000800 */
[C---:B------:R-:W-:Y:S02]  /*0540*/  IMAD R56, R108.reuse, 0x24, RZ ;  /* 0x000000246c387824 */ /* 0x040fe400078e02ff */
[C---:B------:R-:W-:Y:S02]  /*0550*/  IMAD R88, R108.reuse, 0x9, RZ ;  /* 0x000000096c587824 */ /* 0x040fe400078e02ff */
[C---:B------:R-:W-:Y:S02]  /*0560*/  IMAD R48, R108.reuse, 0x2c, RZ ;  /* 0x0000002c6c307824 */ /* 0x040fe400078e02ff */
[C---:B------:R-:W-:Y:S01]  /*0570*/  IMAD.SHL.U32 R95, R108.reuse, 0x2, RZ ;  /* 0x000000026c5f7824 */ /* 0x040fe200078e00ff */
[----:B--2---:R-:W2:Y:S01]  /*0580*/  MUFU.RCP R0, R0 ;  /* 0x0000000000007308 */ /* 0x004ea20000001000 */
[----:B------:R-:W-:-:S02]  /*0590*/  IMAD R86, R108, 0xb, RZ ;  /* 0x0000000b6c567824 */ /* 0x000fc400078e02ff */
[C---:B------:R-:W-:Y:S02]  /*05a0*/  IMAD R45, R108.reuse, 0x34, RZ ;  /* 0x000000346c2d7824 */ /* 0x040fe400078e02ff */
[C---:B------:R-:W-:Y:S02]  /*05b0*/  IMAD R84, R108.reuse, 0xd, RZ ;  /* 0x0000000d6c547824 */ /* 0x040fe400078e02ff */
[C---:B------:R-:W-:Y:S02]  /*05c0*/  IMAD R68, R108.reuse, 0x18, RZ ;  /* 0x000000186c447824 */ /* 0x040fe400078e02ff */
[C---:B------:R-:W-:Y:S02]  /*05d0*/  IMAD R43, R108.reuse, 0x3c, RZ ;  /* 0x0000003c6c2b7824 */ /* 0x040fe400078e02ff */
[C---:B------:R-:W-:Y:S02]  /*05e0*/  IMAD R91, R108.reuse, 0x6, RZ ;  /* 0x000000066c5b7824 */ /* 0x040fe400078e02ff */
[----:B------:R-:W-:-:S02]  /*05f0*/  IMAD R82, R108, 0xf, RZ ;  /* 0x0000000f6c527824 */ /* 0x000fc400078e02ff */
[----:B------:R-:W-:Y:S02]  /*0600*/  IMAD R145, R108, 0x44, RZ ;  /* 0x000000446c917824 */ /* 0x000fe400078e02ff */
[----:B--2---:R-:W-:Y:S02]  /*0610*/  VIADD R2, R0, 0xffffffe ;  /* 0x0ffffffe00027836 */ /* 0x004fe40000000000 */
[----:B------:R-:W-:Y:S02]  /*0620*/  IMAD.MOV R0, RZ, RZ, -R10 ;  /* 0x000000ffff007224 */ /* 0x000fe400078e0a0a */
[----:B------:R2:W3:Y:S01]  /*0630*/  F2I.FTZ.U32.TRUNC.NTZ R3, R2 ;  /* 0x0000000200037305 */ /* 0x0004e2000021f000 */
[C---:B------:R-:W-:Y:S02]  /*0640*/  IMAD.SHL.U32 R89, R108.reuse, 0x8, RZ ;  /* 0x000000086c597824 */ /* 0x040fe400078e00ff */
[C---:B------:R-:W-:Y:S02]  /*0650*/  IMAD R80, R108.reuse, 0x11, RZ ;  /* 0x000000116c507824 */ /* 0x040fe400078e02ff */
[----:B------:R-:W-:-:S02]  /*0660*/  IMAD R52, R108, 0x28, RZ ;  /* 0x000000286c347824 */ /* 0x000fc400078e02ff */
[----:B------:R-:W-:Y:S02]  /*0670*/  IMAD R149, R108, 0x4c, RZ ;  /* 0x0000004c6c957824 */ /* 0x000fe400078e02ff */
[----:B--2---:R-:W-:Y:S01]  /*0680*/  IMAD.MOV.U32 R2, RZ, RZ, RZ ;  /* 0x000000ffff027224 */ /* 0x004fe200078e00ff */
[----:B-1----:R-:W-:Y:S01]  /*0690*/  R2UR UR10, R12 ;  /* 0x000000000c0a72ca */ /* 0x002fe200000e0000 */
[C---:B------:R-:W-:Y:S02]  /*06a0*/  IMAD R87, R108.reuse, 0xa, RZ ;  /* 0x0000000a6c577824 */ /* 0x040fe400078e02ff */
[C---:B------:R-:W-:Y:S02]  /*06b0*/  IMAD R78, R108.reuse, 0x13, RZ ;  /* 0x000000136c4e7824 */ /* 0x040fe400078e02ff */
[----:B---3--:R-:W-:Y:S02]  /*06c0*/  IMAD.MOV R6, RZ, RZ, -R3 ;  /* 0x000000ffff067224 */ /* 0x008fe400078e0a03 */
[----:B------:R-:W-:-:S02]  /*06d0*/  IMAD R46, R108, 0x30, RZ ;  /* 0x000000306c2e7824 */ /* 0x000fc400078e02ff */
[----:B------:R-:W-:Y:S02]  /*06e0*/  IMAD R9, R6, R7, RZ ;  /* 0x0000000706097224 */ /* 0x000fe400078e02ff */
[----:B------:R-:W-:Y:S02]  /*06f0*/  IMAD.MOV.U32 R6, RZ, RZ, R8 ;  /* 0x000000ffff067224 */ /* 0x000fe400078e0008 */
[----:B------:R-:W-:-:S04]  /*0700*/  IMAD.HI.U32 R3, R3, R9, R2 ;  /* 0x0000000903037227 */ /* 0x000fc800078e0002 */
[----:B------:R-:W-:Y:S02]  /*0710*/  IMAD R153, R108, 0x54, RZ ;  /* 0x000000546c997824 */ /* 0x000fe400078e02ff */
[----:B------:R-:W-:-:S04]  /*0720*/  IMAD.HI.U32 R3, R3, R6, RZ ;  /* 0x0000000603037227 */ /* 0x000fc800078e00ff */
[----:B------:R-:W-:Y:S02]  /*0730*/  IMAD R0, R3, R0, R6 ;  /* 0x0000000003007224 */ /* 0x000fe400078e0206 */
[C---:B------:R-:W-:Y:S02]  /*0740*/  IMAD R73, R108.reuse, 0x15, RZ ;  /* 0x000000156c497824 */ /* 0x040fe400078e02ff */
[C---:B------:R-:W-:Y:S01]  /*0750*/  IMAD R44, R108.reuse, 0x38, RZ ;  /* 0x000000386c2c7824 */ /* 0x040fe200078e02ff */
[----:B------:R-:W-:Y:S01]  /*0760*/  ISETP.GT.U32.AND P1, PT, R7, R0, PT ;  /* 0x000000000700720c */ /* 0x000fe20003f24070 */
[C---:B------:R-:W-:Y:S02]  /*0770*/  IMAD R157, R108.reuse, 0x5c, RZ ;  /* 0x0000005c6c9d7824 */ /* 0x040fe400078e02ff */
[C---:B------:R-:W-:Y:S02]  /*0780*/  IMAD R83, R108.reuse, 0xe, RZ ;  /* 0x0000000e6c537824 */ /* 0x040fe400078e02ff */
[----:B------:R-:W-:-:S02]  /*0790*/  IMAD R69, R108, 0x17, RZ ;  /* 0x000000176c457824 */ /* 0x000fc400078e02ff */
[C---:B------:R-:W-:Y:S02]  /*07a0*/  IMAD R161, R108.reuse, 0x64, RZ ;  /* 0x000000646ca17824 */ /* 0x040fe400078e02ff */
[C---:B------:R-:W-:Y:S02]  /*07b0*/  IMAD.SHL.U32 R81, R108.reuse, 0x10, RZ ;  /* 0x000000106c517824 */ /* 0x040fe400078e00ff */
[----:B------:R-:W-:Y:S02]  /*07c0*/  IMAD R67, R108, 0x19, RZ ;  /* 0x000000196c437824 */ /* 0x000fe400078e02ff */
[----:B------:R-:W-:Y:S02]  /*07d0*/  @!P1 IMAD.IADD R0, R0, 0x1, -R7 ;  /* 0x0000000100009824 */ /* 0x000fe400078e0a07 */
[----:B------:R-:W-:Y:S01]  /*07e0*/  @!P1 VIADD R3, R3, 0x1 ;  /* 0x0000000103039836 */ /* 0x000fe20000000000 */
[----:B------:R-:W-:Y:S01]  /*07f0*/  ISETP.NE.AND P1, PT, R4, RZ, PT ;  /* 0x000000ff0400720c */ /* 0x000fe20003f25270 */
[----:B------:R-:W-:Y:S01]  /*0800*/  IMAD R147, R108, 0x48, RZ ;  /* 0x000000486c937824 */ /* 0x000fe200078e02ff */
[----:B------:R-:W-:Y:S01]  /*0810*/  ISETP.GE.U32.AND P0, PT, R0, R7, PT ;  /* 0x000000070000720c */ /* 0x000fe20003f06070 */
[C---:B------:R-:W-:Y:S01]  /*0820*/  IMAD R165, R108.reuse, 0x6c, RZ ;  /* 0x0000006c6ca57824 */ /* 0x040fe200078e02ff */
[----:B------:R-:W-:Y:S01]  /*0830*/  LOP3.LUT R0, R5, R4, RZ, 0x3c, !PT ;  /* 0x0000000405007212 */ /* 0x000fe200078e3cff */
[----:B------:R-:W-:-:S02]  /*0840*/  IMAD R79, R108, 0x12, RZ ;  /* 0x000000126c4f7824 */ /* 0x000fc400078e02ff */
[----:B------:R-:W-:Y:S01]  /*0850*/  IMAD R65, R108, 0x1b, RZ ;  /* 0x0000001b6c417824 */ /* 0x000fe200078e02ff */
[----:B------:R-:W-:Y:S01]  /*0860*/  ISETP.GE.AND P2, PT, R0, RZ, PT ;  /* 0x000000ff0000720c */ /* 0x000fe20003f46270 */
[----:B------:R-:W-:Y:S02]  /*0870*/  VIADD R0, R24, 0xff ;  /* 0x000000ff18007836 */ /* 0x000fe40000000000 */
[C---:B------:R-:W-:Y:S02]  /*0880*/  IMAD R151, R108.reuse, 0x50, RZ ;  /* 0x000000506c977824 */ /* 0x040fe400078e02ff */
[C---:B------:R-:W-:Y:S02]  /*0890*/  IMAD R169, R108.reuse, 0x74, RZ ;  /* 0x000000746ca97824 */ /* 0x040fe400078e02ff */
[----:B------:R-:W-:Y:S02]  /*08a0*/  @P0 VIADD R3, R3, 0x1 ;  /* 0x0000000103030836 */ /* 0x000fe40000000000 */
[----:B------:R-:W-:-:S02]  /*08b0*/  IMAD R63, R108, 0x1d, RZ ;  /* 0x0000001d6c3f7824 */ /* 0x000fc400078e02ff */
[----:B------:R-:W-:Y:S01]  /*08c0*/  IMAD.MOV.U32 R2, RZ, RZ, R3 ;  /* 0x000000ffff027224 */ /* 0x000fe200078e0003 */
[----:B------:R-:W-:Y:S01]  /*08d0*/  SHF.R.S32.HI R3, RZ, 0x1f, R0 ;  /* 0x0000001fff037819 */ /* 0x000fe20000011400 */
[C---:B------:R-:W-:Y:S02]  /*08e0*/  IMAD R155, R108.reuse, 0x58, RZ ;  /* 0x000000586c9b7824 */ /* 0x040fe400078e02ff */
[----:B------:R-:W-:Y:S01]  /*08f0*/  @!P2 IMAD.MOV R2, RZ, RZ, -R2 ;  /* 0x000000ffff02a224 */ /* 0x000fe200078e0a02 */
[----:B------:R-:W-:Y:S01]  /*0900*/  @!P1 LOP3.LUT R2, RZ, R4, RZ, 0x33, !PT ;  /* 0x00000004ff029212 */ /* 0x000fe200078e33ff */
[C---:B------:R-:W-:Y:S01]  /*0910*/  IMAD R173, R108.reuse, 0x7c, RZ ;  /* 0x0000007c6cad7824 */ /* 0x040fe200078e02ff */
[----:B------:R-:W-:Y:S01]  /*0920*/  LEA.HI R3, R3, R0, RZ, 0x8 ;  /* 0x0000000003037211 */ /* 0x000fe200078f40ff */
[----:B------:R-:W-:Y:S02]  /*0930*/  IMAD R72, R108, 0x16, RZ ;  /* 0x000000166c487824 */ /* 0x000fe400078e02ff */
[----:B------:R-:W-:-:S02]  /*0940*/  IMAD.SHL.U32 R8, R2, 0x8, RZ ;  /* 0x0000000802087824 */ /* 0x000fc400078e00ff */
[----:B------:R-:W-:Y:S02]  /*0950*/  IMAD.MOV R2, RZ, RZ, -R2 ;  /* 0x000000ffff027224 */ /* 0x000fe400078e0a02 */
[----:B------:R-:W-:Y:S01]  /*0960*/  IMAD R61, R108, 0x1f, RZ ;  /* 0x0000001f6c3d7824 */ /* 0x000fe200078e02ff */
[----:B------:R-:W-:Y:S01]  /*0970*/  LEA.HI.SX32 R3, R3, -R8, 0x18 ;  /* 0x8000000803037211 */ /* 0x000fe200078fc2ff */
[----:B------:R-:W-:Y:S02]  /*0980*/  IMAD R9, R4, R2, R5 ;  /* 0x0000000204097224 */ /* 0x000fe400078e0205 */
[----:B------:R-:W-:Y:S01]  /*0990*/  IMAD.MOV.U32 R2, RZ, RZ, RZ ;  /* 0x000000ffff027224 */ /* 0x000fe200078e00ff */
[----:B------:R-:W-:Y:S01]  /*09a0*/  VIMNMX R10, PT, PT, R3, 0x8, PT ;  /* 0x00000008030a7848 */ /* 0x000fe20003fe0100 */
[C---:B------:R-:W-:Y:S01]  /*09b0*/  IMAD R159, R108.reuse, 0x60, RZ ;  /* 0x000000606c9f7824 */ /* 0x040fe200078e02ff */
[----:B------:R-:W-:Y:S01]  /*09c0*/  IABS R4, R9 ;  /* 0x0000000900047213 */ /* 0x000fe20000000000 */
[C---:B------:R-:W-:Y:S01]  /*09d0*/  IMAD R177, R108.reuse, 0x84, RZ ;  /* 0x000000846cb17824 */ /* 0x040fe200078e02ff */
[----:B------:R-:W-:Y:S01]  /*09e0*/  IABS R7, R10 ;  /* 0x0000000a00077213 */ /* 0x000fe20000000000 */
[----:B------:R-:W-:-:S02]  /*09f0*/  IMAD R59, R108, 0x21, RZ ;  /* 0x000000216c3b7824 */ /* 0x000fc400078e02ff */
[C---:B------:R-:W-:Y:S01]  /*0a00*/  IMAD R163, R108.reuse, 0x68, RZ ;  /* 0x000000686ca37824 */ /* 0x040fe200078e02ff */
[----:B------:R-:W1:Y:S01]  /*0a10*/  I2F.RP R0, R7 ;  /* 0x0000000700007306 */ /* 0x000e620000209400 */
[C---:B------:R-:W-:Y:S02]  /*0a20*/  IMAD R181, R108.reuse, 0x8c, RZ ;  /* 0x0000008c6cb57824 */ /* 0x040fe400078e02ff */
[C---:B------:R-:W-:Y:S02]  /*0a30*/  IMAD R66, R108.reuse, 0x1a, RZ ;  /* 0x0000001a6c427824 */ /* 0x040fe400078e02ff */
[C---:B------:R-:W-:Y:S02]  /*0a40*/  IMAD R57, R108.reuse, 0x23, RZ ;  /* 0x000000236c397824 */ /* 0x040fe400078e02ff */
[C---:B------:R-:W-:Y:S02]  /*0a50*/  IMAD R167, R108.reuse, 0x70, RZ ;  /* 0x000000706ca77824 */ /* 0x040fe400078e02ff */
[----:B------:R-:W-:-:S02]  /*0a60*/  IMAD R185, R108, 0x94, RZ ;  /* 0x000000946cb97824 */ /* 0x000fc400078e02ff */
[C---:B------:R-:W-:Y:S02]  /*0a70*/  IMAD R55, R108.reuse, 0x25, RZ ;  /* 0x000000256c377824 */ /* 0x040fe400078e02ff */
[C---:B------:R-:W-:Y:S01]  /*0a80*/  IMAD R171, R108.reuse, 0x78, RZ ;  /* 0x000000786cab7824 */ /* 0x040fe200078e02ff */
[----:B-1----:R-:W1:Y:S01]  /*0a90*/  MUFU.RCP R0, R0 ;  /* 0x0000000000007308 */ /* 0x002e620000001000 */
[C---:B------:R-:W-:Y:S02]  /*0aa0*/  IMAD R189, R108.reuse, 0x9c, RZ ;  /* 0x0000009c6cbd7824 */ /* 0x040fe400078e02ff */
[C---:B------:R-:W-:Y:S02]  /*0ab0*/  IMAD R62, R108.reuse, 0x1e, RZ ;  /* 0x0000001e6c3e7824 */ /* 0x040fe400078e02ff */
[C---:B------:R-:W-:Y:S02]  /*0ac0*/  IMAD R53, R108.reuse, 0x27, RZ ;  /* 0x000000276c357824 */ /* 0x040fe400078e02ff */
[----:B------:R-:W-:-:S02]  /*0ad0*/  IMAD R193, R108, 0xa4, RZ ;  /* 0x000000a46cc17824 */ /* 0x000fc400078e02ff */
[C---:B------:R-:W-:Y:S02]  /*0ae0*/  IMAD.SHL.U32 R60, R108.reuse, 0x20, RZ ;  /* 0x000000206c3c7824 */ /* 0x040fe400078e00ff */
[C---:B------:R-:W-:Y:S02]  /*0af0*/  IMAD R51, R108.reuse, 0x29, RZ ;  /* 0x000000296c337824 */ /* 0x040fe400078e02ff */
[C---:B------:R-:W-:Y:S02]  /*0b00*/  IMAD R179, R108.reuse, 0x88, RZ ;  /* 0x000000886cb37824 */ /* 0x040fe400078e02ff */
[----:B------:R-:W-:Y:S02]  /*0b10*/  IMAD R197, R108, 0xac, RZ ;  /* 0x000000ac6cc57824 */ /* 0x000fe400078e02ff */
[----:B-1----:R-:W-:Y:S01]  /*0b20*/  VIADD R3, R0, 0xffffffe ;  /* 0x0ffffffe00037836 */ /* 0x002fe20000000000 */
[----:B------:R-:W-:Y:S01]  /*0b30*/  IABS R0, R10 ;  /* 0x0000000a00007213 */ /* 0x000fe20000000000 */
[----:B------:R-:W-:-:S02]  /*0b40*/  IMAD R58, R108, 0x22, RZ ;  /* 0x000000226c3a7824 */ /* 0x000fc400078e02ff */
[C---:B------:R-:W-:Y:S02]  /*0b50*/  IMAD R49, R108.reuse, 0x2b, RZ ;  /* 0x0000002b6c317824 */ /* 0x040fe400078e02ff */
[----:B------:R-:W1:Y:S01]  /*0b60*/  F2I.FTZ.U32.TRUNC.NTZ R3, R3 ;  /* 0x0000000300037305 */ /* 0x000e62000021f000 */
[----:B------:R-:W-:Y:S02]  /*0b70*/  IMAD.MOV R0, RZ, RZ, -R0 ;  /* 0x000000ffff007224 */ /* 0x000fe400078e0a00 */
[C---:B------:R-:W-:Y:S02]  /*0b80*/  IMAD R183, R108.reuse, 0x90, RZ ;  /* 0x000000906cb77824 */ /* 0x040fe400078e02ff */
[C---:B------:R-:W-:Y:S02]  /*0b90*/  IMAD R201, R108.reuse, 0xb4, RZ ;  /* 0x000000b46cc97824 */ /* 0x040fe400078e02ff */
[C---:B------:R-:W-:Y:S02]  /*0ba0*/  IMAD R47, R108.reuse, 0x2d, RZ ;  /* 0x0000002d6c2f7824 */ /* 0x040fe400078e02ff */
[----:B------:R-:W-:-:S02]  /*0bb0*/  IMAD R187, R108, 0x98, RZ ;  /* 0x000000986cbb7824 */ /* 0x000fc400078e02ff */
[C---:B------:R-:W-:Y:S02]  /*0bc0*/  IMAD R205, R108.reuse, 0xbc, RZ ;  /* 0x000000bc6ccd7824 */ /* 0x040fe400078e02ff */
[C---:B------:R-:W-:Y:S02]  /*0bd0*/  IMAD R54, R108.reuse, 0x26, RZ ;  /* 0x000000266c367824 */ /* 0x040fe400078e02ff */
[----:B-1----:R-:W-:Y:S02]  /*0be0*/  IMAD.MOV R6, RZ, RZ, -R3 ;  /* 0x000000ffff067224 */ /* 0x002fe400078e0a03 */
[----:B------:R-:W-:Y:S02]  /*0bf0*/  IMAD R191, R108, 0xa0, RZ ;  /* 0x000000a06cbf7824 */ /* 0x000fe400078e02ff */
[----:B------:R-:W-:Y:S02]  /*0c00*/  IMAD R5, R6, R7, RZ ;  /* 0x0000000706057224 */ /* 0x000fe400078e02ff */
[----:B------:R-:W1:Y:S01]  /*0c10*/  I2F.RP R6, R23 ;  /* 0x0000001700067306 */ /* 0x000e620000209400 */
[----:B------:R-:W-:-:S02]  /*0c20*/  IMAD R209, R108, 0xc4, RZ ;  /* 0x000000c46cd17824 */ /* 0x000fc400078e02ff */
[----:B------:R-:W-:-:S04]  /*0c30*/  IMAD.HI.U32 R2, R3, R5, R2 ;  /* 0x0000000503027227 */ /* 0x000fc800078e0002 */
[----:B------:R-:W-:Y:S01]  /*0c40*/  IMAD.MOV.U32 R5, RZ, RZ, R4 ;  /* 0x000000ffff057224 */ /* 0x000fe200078e0004 */
[----:B------:R-:W2:Y:S01]  /*0c50*/  I2F.RP R3, R17 ;  /* 0x0000001100037306 */ /* 0x000ea20000209400 */
[----:B------:R-:W-:Y:S02]  /*0c60*/  IMAD R195, R108, 0xa8, RZ ;  /* 0x000000a86cc37824 */ /* 0x000fe400078e02ff */
[----:B------:R-:W-:-:S04]  /*0c70*/  IMAD.HI.U32 R2, R2, R5, RZ ;  /* 0x0000000502027227 */ /* 0x000fc800078e00ff */
[----:B------:R-:W-:Y:S01]  /*0c80*/  IMAD R0, R2, R0, R5 ;  /* 0x0000000002007224 */ /* 0x000fe200078e0205 */
[----:B-1----:R-:W1:Y:S01]  /*0c90*/  MUFU.RCP R6, R6 ;  /* 0x0000000600067308 */ /* 0x002e620000001000 */
[C---:B------:R-:W-:Y:S02]  /*0ca0*/  IMAD R213, R108.reuse, 0xcc, RZ ;  /* 0x000000cc6cd57824 */ /* 0x040fe400078e02ff */
[C---:B------:R-:W-:Y:S01]  /*0cb0*/  IMAD R50, R108.reuse, 0x2a, RZ ;  /* 0x0000002a6c327824 */ /* 0x040fe200078e02ff */
[----:B------:R-:W-:Y:S01]  /*0cc0*/  ISETP.GT.U32.AND P1, PT, R7, R0, PT ;  /* 0x000000000700720c */ /* 0x000fe20003f24070 */
[C---:B------:R-:W-:Y:S02]  /*0cd0*/  IMAD R199, R108.reuse, 0xb0, RZ ;  /* 0x000000b06cc77824 */ /* 0x040fe400078e02ff */
[C---:B------:R-:W-:Y:S01]  /*0ce0*/  IMAD R217, R108.reuse, 0xd4, RZ ;  /* 0x000000d46cd97824 */ /* 0x040fe200078e02ff */
[----:B--2---:R-:W2:Y:S01]  /*0cf0*/  MUFU.RCP R3, R3 ;  /* 0x0000000300037308 */ /* 0x004ea20000001000 */
[----:B------:R-:W-:-:S02]  /*0d00*/  IMAD R203, R108, 0xb8, RZ ;  /* 0x000000b86ccb7824 */ /* 0x000fc400078e02ff */
[C---:B------:R-:W-:Y:S02]  /*0d10*/  IMAD R221, R108.reuse, 0xdc, RZ ;  /* 0x000000dc6cdd7824 */ /* 0x040fe400078e02ff */
[C---:B------:R-:W-:Y:S02]  /*0d20*/  IMAD R207, R108.reuse, 0xc0, RZ ;  /* 0x000000c06ccf7824 */ /* 0x040fe400078e02ff */
[----:B------:R-:W-:Y:S02]  /*0d30*/  IMAD R225, R108, 0xe4, RZ ;  /* 0x000000e46ce17824 */ /* 0x000fe400078e02ff */
[----:B------:R-:W-:Y:S02]  /*0d40*/  @!P1 IMAD.IADD R0, R0, 0x1, -R7 ;  /* 0x0000000100009824 */ /* 0x000fe400078e0a07 */
[----:B------:R-:W-:Y:S01]  /*0d50*/  @!P1 VIADD R2, R2, 0x1 ;  /* 0x0000000102029836 */ /* 0x000fe20000000000 */
[----:B------:R-:W-:Y:S01]  /*0d60*/  ISETP.NE.AND P1, PT, R10, RZ, PT ;  /* 0x000000ff0a00720c */ /* 0x000fe20003f25270 */
[----:B-1----:R-:W-:Y:S01]  /*0d70*/  VIADD R6, R6, 0xffffffe ;  /* 0x0ffffffe06067836 */ /* 0x002fe20000000000 */
[----:B------:R-:W-:Y:S01]  /*0d80*/  ISETP.GE.U32.AND P0, PT, R0, R7, PT ;  /* 0x000000070000720c */ /* 0x000fe20003f06070 */
[----:B------:R-:W-:Y:S01]  /*0d90*/  IMAD.SHL.U32 R7, R21, 0x4, RZ ;  /* 0x0000000415077824 */ /* 0x000fe200078e00ff */
[----:B------:R-:W-:Y:S01]  /*0da0*/  LOP3.LUT R0, R9, R10, RZ, 0x3c, !PT ;  /* 0x0000000a09007212 */ /* 0x000fe200078e3cff */
[----:B--2---:R-:W-:-:S02]  /*0db0*/  VIADD R4, R3, 0xffffffe ;  /* 0x0ffffffe03047836 */ /* 0x004fc40000000000 */
[----:B------:R-:W-:Y:S01]  /*0dc0*/  IMAD R211, R108, 0xc8, RZ ;  /* 0x000000c86cd37824 */ /* 0x000fe200078e02ff */
[----:B------:R-:W-:Y:S01]  /*0dd0*/  ISETP.GE.AND P2, PT, R0, RZ, PT ;  /* 0x000000ff0000720c */ /* 0x000fe20003f46270 */
[----:B------:R-:W1:Y:S01]  /*0de0*/  F2I.FTZ.U32.TRUNC.NTZ R5, R4 ;  /* 0x0000000400057305 */ /* 0x000e62000021f000 */
[----:B------:R-:W-:Y:S01]  /*0df0*/  LOP3.LUT R0, R21, 0xc0, RZ, 0xc0, !PT ;  /* 0x000000c015007812 */ /* 0x000fe200078ec0ff */
[C---:B------:R-:W-:Y:S01]  /*0e00*/  IMAD R215, R108.reuse, 0xd0, RZ ;  /* 0x000000d06cd77824 */ /* 0x040fe200078e02ff */
[----:B------:R-:W-:Y:S01]  /*0e10*/  LOP3.LUT R7, R7, 0x7c, RZ, 0xc0, !PT ;  /* 0x0000007c07077812 */ /* 0x000fe200078ec0ff */
[----:B------:R-:W-:Y:S02]  /*0e20*/  IMAD R219, R108, 0xd8, RZ ;  /* 0x000000d86cdb7824 */ /* 0x000fe400078e02ff */
[----:B------:R-:W-:Y:S02]  /*0e30*/  @P0 VIADD R2, R2, 0x1 ;  /* 0x0000000102020836 */ /* 0x000fe40000000000 */
[----:B------:R-:W-:Y:S01]  /*0e40*/  IMAD R3, R0, 0x2, R7 ;  /* 0x0000000200037824 */ /* 0x000fe200078e0207 */
[----:B------:R-:W-:Y:S01]  /*0e50*/  SHF.R.U32.HI R0, RZ, 0x2, R0 ;  /* 0x00000002ff007819 */ /* 0x000fe20000011600 */
[----:B------:R-:W-:Y:S01]  /*0e60*/  IMAD.MOV.U32 R11, RZ, RZ, R2 ;  /* 0x000000ffff0b7224 */ /* 0x000fe200078e0002 */
[----:B------:R-:W2:Y:S01]  /*0e70*/  F2I.FTZ.U32.TRUNC.NTZ R7, R6 ;  /* 0x0000000600077305 */ /* 0x000ea2000021f000 */
[----:B------:R-:W-:Y:S01]  /*0e80*/  IMAD.SHL.U32 R2, R21, 0x100, RZ ;  /* 0x0000010015027824 */ /* 0x000fe200078e00ff */
[----:B------:R-:W-:Y:S01]  /*0e90*/  LOP3.LUT R3, R3, R0, RZ, 0x3c, !PT ;  /* 0x0000000003037212 */ /* 0x000fe200078e3cff */
[----:B------:R-:W-:Y:S01]  /*0ea0*/  @!P2 IMAD.MOV R11, RZ, RZ, -R11 ;  /* 0x000000ffff0ba224 */ /* 0x000fe200078e0a0b */
[----:B------:R-:W-:Y:S01]  /*0eb0*/  @!P1 LOP3.LUT R11, RZ, R10, RZ, 0x33, !PT ;  /* 0x0000000aff0b9212 */ /* 0x000fe200078e33ff */
[----:B-1----:R-:W-:Y:S01]  /*0ec0*/  IMAD.MOV R4, RZ, RZ, -R5 ;  /* 0x000000ffff047224 */ /* 0x002fe200078e0a05 */
[----:B------:R-:W-:Y:S01]  /*0ed0*/  SHF.R.U32.HI R0, RZ, 0x5, R21 ;  /* 0x00000005ff007819 */ /* 0x000fe20000011615 */
[----:B------:R-:W-:Y:S01]  /*0ee0*/  IMAD R223, R108, 0xe0, RZ ;  /* 0x000000e06cdf7824 */ /* 0x000fe200078e02ff */
[----:B------:R-:W-:Y:S01]  /*0ef0*/  LOP3.LUT R2, R3, 0x2000, R2, 0xf8, !PT ;  /* 0x0000200003027812 */ /* 0x000fe200078ef802 */
[----:B------:R-:W-:Y:S01]  /*0f00*/  IMAD.MOV R3, RZ, RZ, -R11 ;  /* 0x000000ffff037224 */ /* 0x000fe200078e0a0b */
[----:B------:R-:W-:Y:S01]  /*0f10*/  R2UR UR8, R0 ;  /* 0x00000000000872ca */ /* 0x000fe200000e0000 */
[----:B------:R-:W-:Y:S01]  /*0f20*/  IMAD R227, R108, 0xe8, RZ ;  /* 0x000000e86ce37824 */ /* 0x000fe200078e02ff */
[----:B------:R-:W-:Y:S01]  /*0f30*/  SHF.R.U32.HI R0, RZ, 0x6, R21 ;  /* 0x00000006ff007819 */ /* 0x000fe20000011615 */
[----:B------:R-:W-:-:S02]  /*0f40*/  IMAD R3, R10, R3, R9 ;  /* 0x000000030a037224 */ /* 0x000fc400078e0209 */
[----:B--2---:R-:W-:Y:S01]  /*0f50*/  IMAD.MOV R6, RZ, RZ, -R7 ;  /* 0x000000ffff067224 */ /* 0x004fe200078e0a07 */
[----:B------:R-:W-:Y:S01]  /*0f60*/  SGXT.U32 R9, R0, 0x2 ;  /* 0x000000020009781a */ /* 0x000fe20000000000 */
[----:B------:R-:W-:Y:S02]  /*0f70*/  IMAD.SHL.U32 R0, R11, 0x40, RZ ;  /* 0x000000400b007824 */ /* 0x000fe400078e00ff */
[----:B------:R-:W-:Y:S02]  /*0f80*/  IMAD R11, R4, R17, RZ ;  /* 0x00000011040b7224 */ /* 0x000fe400078e02ff */
[----:B------:R-:W-:Y:S01]  /*0f90*/  IMAD.MOV.U32 R4, RZ, RZ, RZ ;  /* 0x000000ffff047224 */ /* 0x000fe200078e00ff */
[----:B------:R-:W-:Y:S01]  /*0fa0*/  LOP3.LUT R9, R0, R9, RZ, 0xfc, !PT ;  /* 0x0000000900097212 */ /* 0x000fe200078efcff */
[----:B------:R-:W-:Y:S01]  /*0fb0*/  IMAD R13, R6, R23, RZ ;  /* 0x00000017060d7224 */ /* 0x000fe200078e02ff */
[----:B------:R-:W-:Y:S01]  /*0fc0*/  USHF.L.U32 UR5, UR8, 0x4, URZ ;  /* 0x0000000408057899 */ /* 0x000fe200080006ff */
[----:B------:R-:W-:Y:S01]  /*0fd0*/  IMAD.MOV.U32 R6, RZ, RZ, RZ ;  /* 0x000000ffff067224 */ /* 0x000fe200078e00ff */
[----:B------:R-:W-:Y:S01]  /*0fe0*/  IABS R10, R9 ;  /* 0x00000009000a7213 */ /* 0x000fe20000000000 */
[----:B------:R-:W-:Y:S01]  /*0ff0*/  IMAD.HI.U32 R5, R5, R11, R4 ;  /* 0x0000000b05057227 */ /* 0x000fe200078e0004 */
[C---:B------:R-:W-:Y:S01]  /*1000*/  LOP3.LUT R31, R9.reuse, 0x10, RZ, 0xfc, !PT ;  /* 0x00000010091f7812 */ /* 0x040fe200078efcff */
[----:B------:R-:W-:Y:S01]  /*1010*/  ULOP3.LUT UR5, UR5, 0x40, URZ, 0xc0, !UPT ;  /* 0x0000004005057892 */ /* 0x000fe2000f8ec0ff */
[C---:B------:R-:W-:Y:S01]  /*1020*/  LOP3.LUT R32, R9.reuse, 0x14, RZ, 0xfc, !PT ;  /* 0x0000001409207812 */ /* 0x040fe200078efcff */
[----:B------:R-:W-:Y:S01]  /*1030*/  IMAD.IADD R4, R8, 0x1, R3 ;  /* 0x0000000108047824 */ /* 0x000fe200078e0203 */
[----:B------:R-:W-:Y:S01]  /*1040*/  LOP3.LUT R3, R9, 0x8, RZ, 0xfc, !PT ;  /* 0x0000000809037812 */ /* 0x000fe200078efcff */
[----:B------:R-:W-:Y:S01]  /*1050*/  IMAD.HI.U32 R6, R7, R13, R6 ;  /* 0x0000000d07067227 */ /* 0x000fe200078e0006 */
[----:B------:R-:W-:-:S02]  /*1060*/  LOP3.LUT R7, R9, 0x4, RZ, 0xfc, !PT ;  /* 0x0000000409077812 */ /* 0x000fc400078efcff */
[----:B------:R-:W-:Y:S01]  /*1070*/  IABS R12, R3 ;  /* 0x00000003000c7213 */ /* 0x000fe20000000000 */
[C---:B------:R-:W-:Y:S01]  /*1080*/  IMAD R231, R108.reuse, 0xf0, RZ ;  /* 0x000000f06ce77824 */ /* 0x040fe200078e02ff */
[----:B------:R-:W-:Y:S01]  /*1090*/  ISETP.GE.AND P3, PT, R3, RZ, PT ;  /* 0x000000ff0300720c */ /* 0x000fe20003f66270 */
[C---:B------:R-:W-:Y:S01]  /*10a0*/  IMAD R229, R108.reuse, 0xec, RZ ;  /* 0x000000ec6ce57824 */ /* 0x040fe200078e02ff */
[----:B------:R-:W-:Y:S01]  /*10b0*/  IABS R11, R7 ;  /* 0x00000007000b7213 */ /* 0x000fe20000000000 */
[C---:B------:R-:W-:Y:S01]  /*10c0*/  IMAD R233, R108.reuse, 0xf4, RZ ;  /* 0x000000f46ce97824 */ /* 0x040fe200078e02ff */
[----:B------:R-:W-:Y:S01]  /*10d0*/  LOP3.LUT R3, R21, 0xff, RZ, 0xc0, !PT ;  /* 0x000000ff15037812 */ /* 0x000fe200078ec0ff */
[----:B------:R-:W-:Y:S01]  /*10e0*/  IMAD R235, R108, 0xf8, RZ ;  /* 0x000000f86ceb7824 */ /* 0x000fe200078e02ff */
[----:B------:R-:W-:Y:S01]  /*10f0*/  ISETP.GE.AND P4, PT, R7, RZ, PT ;  /* 0x000000ff0700720c */ /* 0x000fe20003f86270 */
[----:B------:R-:W-:Y:S01]  /*1100*/  IMAD.HI.U32 R7, R6, R10, RZ ;  /* 0x0000000a06077227 */ /* 0x000fe200078e00ff */
[----:B------:R-:W-:-:S02]  /*1110*/  LOP3.LUT R13, R9, 0xc, RZ, 0xfc, !PT ;  /* 0x0000000c090d7812 */ /* 0x000fc400078efcff */
[----:B------:R-:W-:Y:S01]  /*1120*/  LOP3.LUT R33, R9, 0x18, RZ, 0xfc, !PT ;  /* 0x0000001809217812 */ /* 0x000fe200078efcff */
[----:B------:R-:W-:Y:S01]  /*1130*/  IMAD.HI.U32 R8, R6, R11, RZ ;  /* 0x0000000b06087227 */ /* 0x000fe200078e00ff */
[----:B------:R-:W-:Y:S02]  /*1140*/  ISETP.GE.AND P2, PT, R13, RZ, PT ;  /* 0x000000ff0d00720c */ /* 0x000fe40003f46270 */
[----:B------:R-:W-:Y:S01]  /*1150*/  IABS R14, R13 ;  /* 0x0000000d000e7213 */ /* 0x000fe20000000000 */
[----:B------:R-:W-:Y:S01]  /*1160*/  IMAD R26, R4, 0x100, R3 ;  /* 0x00000100041a7824 */ /* 0x000fe200078e0203 */
[----:B------:R-:W-:Y:S01]  /*1170*/  IABS R15, R32 ;  /* 0x00000020000f7213 */ /* 0x000fe20000000000 */
[C---:B------:R-:W-:Y:S01]  /*1180*/  IMAD.HI.U32 R4, R6.reuse, R12, RZ ;  /* 0x0000000c06047227 */ /* 0x040fe200078e00ff */
[----:B------:R-:W-:Y:S02]  /*1190*/  IABS R18, R33 ;  /* 0x0000002100127213 */ /* 0x000fe40000000000 */
[----:B------:R-:W-:Y:S01]  /*11a0*/  IABS R13, R26 ;  /* 0x0000001a000d7213 */ /* 0x000fe20000000000 */
[----:B------:R-:W-:Y:S01]  /*11b0*/  IMAD.MOV R7, RZ, RZ, -R7 ;  /* 0x000000ffff077224 */ /* 0x000fe200078e0a07 */
[C---:B------:R-:W-:Y:S01]  /*11c0*/  LOP3.LUT R34, R9.reuse, 0x1c, RZ, 0xfc, !PT ;  /* 0x0000001c09227812 */ /* 0x040fe200078efcff */
[----:B------:R-:W-:Y:S01]  /*11d0*/  IMAD.MOV R8, RZ, RZ, -R8 ;  /* 0x000000ffff087224 */ /* 0x000fe200078e0a08 */
[----:B------:R-:W-:Y:S01]  /*11e0*/  LOP3.LUT R35, R9, 0x20, RZ, 0xfc, !PT ;  /* 0x0000002009237812 */ /* 0x000fe200078efcff */
[----:B------:R-:W-:Y:S01]  /*11f0*/  IMAD.MOV R4, RZ, RZ, -R4 ;  /* 0x000000ffff047224 */ /* 0x000fe200078e0a04 */
[----:B------:R-:W-:Y:S01]  /*1200*/  IABS R20, R34 ;  /* 0x0000002200147213 */ /* 0x000fe20000000000 */
[----:B------:R-:W-:Y:S01]  /*1210*/  IMAD R7, R23, R7, R10 ;  /* 0x0000000717077224 */ /* 0x000fe200078e020a */
[----:B------:R-:W-:Y:S01]  /*1220*/  LOP3.LUT R36, R9, 0x24, RZ, 0xfc, !PT ;  /* 0x0000002409247812 */ /* 0x000fe200078efcff */
[----:B------:R-:W-:Y:S01]  /*1230*/  IMAD R8, R23, R8, R11 ;  /* 0x0000000817087224 */ /* 0x000fe200078e020b */
[----:B------:R-:W-:Y:S01]  /*1240*/  LOP3.LUT R37, R9, 0x28, RZ, 0xfc, !PT ;  /* 0x0000002809257812 */ /* 0x000fe200078efcff */
[----:B------:R-:W-:Y:S01]  /*1250*/  IMAD.MOV.U32 R11, RZ, RZ, R14 ;  /* 0x000000ffff0b7224 */ /* 0x000fe200078e000e */
[C---:B------:R-:W-:Y:S01]  /*1260*/  ISETP.GT.U32.AND P1, PT, R23.reuse, R7, PT ;  /* 0x000000071700720c */ /* 0x040fe20003f24070 */
[C---:B------:R-:W-:Y:S01]  /*1270*/  IMAD R10, R23.reuse, R4, R12 ;  /* 0x00000004170a7224 */ /* 0x040fe200078e020c */
[----:B------:R-:W-:Y:S01]  /*1280*/  IABS R14, R31 ;  /* 0x0000001f000e7213 */ /* 0x000fe20000000000 */
[----:B------:R-:W-:Y:S01]  /*1290*/  IMAD.MOV.U32 R12, RZ, RZ, R13 ;  /* 0x000000ffff0c7224 */ /* 0x000fe200078e000d */
[----:B------:R-:W-:Y:S01]  /*12a0*/  ISETP.GT.U32.AND P6, PT, R23, R8, PT ;  /* 0x000000081700720c */ /* 0x000fe20003fc4070 */
[C---:B------:R-:W-:Y:S01]  /*12b0*/  IMAD.HI.U32 R4, R6.reuse, R11, RZ ;  /* 0x0000000b06047227 */ /* 0x040fe200078e00ff */
[----:B------:R-:W-:Y:S01]  /*12c0*/  IABS R22, R37 ;  /* 0x0000002500167213 */ /* 0x000fe20000000000 */
[----:B------:R1:W-:Y:S01]  /*12d0*/  STL [R1+0xc], R26 ;  /* 0x00000c1a01007387 */ /* 0x0003e20000100800 */
[----:B------:R-:W-:Y:S01]  /*12e0*/  LOP3.LUT R38, R9, 0x2c, RZ, 0xfc, !PT ;  /* 0x0000002c09267812 */ /* 0x000fe200078efcff */
[----:B------:R-:W-:Y:S01]  /*12f0*/  IMAD.HI.U32 R5, R5, R12, RZ ;  /* 0x0000000c05057227 */ /* 0x000fe200078e00ff */
[C---:B------:R-:W-:Y:S01]  /*1300*/  LOP3.LUT R39, R9.reuse, 0x30, RZ, 0xfc, !PT ;  /* 0x0000003009277812 */ /* 0x040fe200078efcff */
[----:B------:R-:W-:Y:S01]  /*1310*/  STL [R1+0x3c], R93 ;  /* 0x00003c5d01007387 */ /* 0x000fe20000100800 */
[C---:B------:R-:W-:Y:S01]  /*1320*/  LOP3.LUT R30, R9.reuse, 0x3c, RZ, 0xfc, !PT ;  /* 0x0000003c091e7812 */ /* 0x040fe200078efcff */
[----:B------:R-:W-:Y:S01]  /*1330*/  IMAD.MOV R4, RZ, RZ, -R4 ;  /* 0x000000ffff047224 */ /* 0x000fe200078e0a04 */
[C---:B------:R-:W-:Y:S01]  /*1340*/  LOP3.LUT R40, R9.reuse, 0x34, RZ, 0xfc, !PT ;  /* 0x0000003409287812 */ /* 0x040fe200078efcff */
[----:B------:R-:W-:Y:S01]  /*1350*/  IMAD.MOV R5, RZ, RZ, -R5 ;  /* 0x000000ffff057224 */ /* 0x000fe200078e0a05 */
[----:B------:R-:W-:Y:S01]  /*1360*/  LOP3.LUT R41, R9, 0x38, RZ, 0xfc, !PT ;  /* 0x0000003809297812 */ /* 0x000fe200078efcff */
[----:B------:R-:W-:Y:S01]  /*1370*/  IMAD R11, R23, R4, R11 ;  /* 0x00000004170b7224 */ /* 0x000fe200078e020b */
[----:B------:R-:W-:Y:S01]  /*1380*/  IABS R29, R30 ;  /* 0x0000001e001d7213 */ /* 0x000fe20000000000 */
[----:B------:R-:W-:Y:S01]  /*1390*/  IMAD R4, R17, R5, R12 ;  /* 0x0000000511047224 */ /* 0x000fe200078e020c */
[----:B------:R-:W-:Y:S01]  /*13a0*/  IABS R27, R41 ;  /* 0x00000029001b7213 */ /* 0x000fe20000000000 */
[----:B------:R-:W-:Y:S01]  /*13b0*/  @!P1 IMAD.IADD R7, R7, 0x1, -R23 ;  /* 0x0000000107079824 */ /* 0x000fe200078e0a17 */
[----:B------:R-:W-:Y:S01]  /*13c0*/  LOP3.LUT R21, R21, 0x3f, RZ, 0xc0, !PT ;  /* 0x0000003f15157812 */ /* 0x000fe200078ec0ff */
[C---:B------:R-:W-:Y:S01]  /*13d0*/  IMAD.HI.U32 R5, R6.reuse, R14, RZ ;  /* 0x0000000e06057227 */ /* 0x040fe200078e00ff */
[----:B------:R-:W-:Y:S01]  /*13e0*/  ISETP.GT.U32.AND P0, PT, R17, R4, PT ;  /* 0x000000041100720c */ /* 0x000fe20003f04070 */
[----:B------:R-:W-:Y:S01]  /*13f0*/  STL [R1+0x100], R95 ;  /* 0x0001005f01007387 */ /* 0x000fe20000100800 */
[----:B------:R-:W-:Y:S01]  /*1400*/  ISETP.GT.U32.AND P1, PT, R23, R7, PT ;  /* 0x000000071700720c */ /* 0x000fe20003f24070 */
[----:B------:R-:W-:-:S02]  /*1410*/  IMAD.HI.U32 R12, R6, R15, RZ ;  /* 0x0000000f060c7227 */ /* 0x000fc400078e00ff */
[----:B------:R-:W-:Y:S02]  /*1420*/  STL [R1+0xfc], R94 ;  /* 0x0000fc5e01007387 */ /* 0x000fe40000100800 */
[----:B------:R-:W-:Y:S02]  /*1430*/  IMAD.MOV R5, RZ, RZ, -R5 ;  /* 0x000000ffff057224 */ /* 0x000fe400078e0a05 */
[----:B------:R-:W-:Y:S01]  /*1440*/  IMAD.HI.U32 R13, R6, R18, RZ ;  /* 0x00000012060d7227 */ /* 0x000fe200078e00ff */
[----:B------:R-:W-:Y:S03]  /*1450*/  STL [R1+0x38], R85 ;  /* 0x0000385501007387 */ /* 0x000fe60000100800 */
[----:B------:R-:W-:Y:S01]  /*1460*/  @!P0 IMAD.IADD R4, R4, 0x1, -R17 ;  /* 0x0000000104048824 */ /* 0x000fe200078e0a11 */
[----:B------:R-:W-:Y:S01]  /*1470*/  ISETP.GE.AND P0, PT, R26, RZ, PT ;  /* 0x000000ff1a00720c */ /* 0x000fe20003f06270 */
[----:B------:R-:W-:Y:S01]  /*1480*/  IMAD.MOV R16, RZ, RZ, -R12 ;  /* 0x000000ffff107224 */ /* 0x000fe200078e0a0c */
[----:B-1----:R-:W-:Y:S01]  /*1490*/  IABS R26, R40 ;  /* 0x00000028001a7213 */ /* 0x002fe20000000000 */
[----:B------:R-:W-:Y:S01]  /*14a0*/  IMAD R12, R23, R5, R14 ;  /* 0x00000005170c7224 */ /* 0x000fe200078e020e */
[----:B------:R-:W-:Y:S01]  /*14b0*/  ISETP.GT.U32.AND P5, PT, R17, R4, PT ;  /* 0x000000041100720c */ /* 0x000fe20003fa4070 */
[----:B------:R-:W-:Y:S01]  /*14c0*/  @!P6 IMAD.IADD R8, R8, 0x1, -R23 ;  /* 0x000000010808e824 */ /* 0x000fe200078e0a17 */
[----:B------:R-:W-:Y:S01]  /*14d0*/  IABS R5, R35 ;  /* 0x0000002300057213 */ /* 0x000fe20000000000 */
[----:B------:R-:W-:Y:S01]  /*14e0*/  IMAD.MOV R19, RZ, RZ, -R13 ;  /* 0x000000ffff137224 */ /* 0x000fe200078e0a0d */
[----:B------:R-:W-:Y:S01]  /*14f0*/  STL [R1+0xf8], R92 ;  /* 0x0000f85c01007387 */ /* 0x000fe20000100800 */
[C---:B------:R-:W-:Y:S01]  /*1500*/  IMAD R13, R23.reuse, R16, R15 ;  /* 0x00000010170d7224 */ /* 0x040fe200078e020f */
[C---:B------:R-:W-:Y:S01]  /*1510*/  ISETP.GT.U32.AND P6, PT, R23.reuse, R8, PT ;  /* 0x000000081700720c */ /* 0x040fe20003fc4070 */
[----:B------:R-:W-:Y:S01]  /*1520*/  IMAD.MOV.U32 R16, RZ, RZ, R20 ;  /* 0x000000ffff107224 */ /* 0x000fe200078e0014 */
[----:B------:R-:W-:Y:S01]  /*1530*/  IABS R20, R36 ;  /* 0x0000002400147213 */ /* 0x000fe20000000000 */
[----:B------:R-:W-:Y:S01]  /*1540*/  IMAD R14, R23, R19, R18 ;  /* 0x00000013170e7224 */ /* 0x000fe200078e0212 */
[----:B------:R-:W-:Y:S01]  /*1550*/  STL [R1+0xf4], R91 ;  /* 0x0000f45b01007387 */ /* 0x000fe20000100800 */
[----:B------:R-:W-:-:S02]  /*1560*/  IMAD.MOV.U32 R18, RZ, RZ, R5 ;  /* 0x000000ffff127224 */ /* 0x000fc400078e0005 */
[----:B------:R-:W-:Y:S01]  /*1570*/  @!P5 IMAD.IADD R4, R4, 0x1, -R17 ;  /* 0x000000010404d824 */ /* 0x000fe200078e0a11 */
[----:B------:R-:W-:Y:S01]  /*1580*/  ISETP.NE.AND P5, PT, R24, RZ, PT ;  /* 0x000000ff1800720c */ /* 0x000fe20003fa5270 */
[----:B------:R-:W-:Y:S01]  /*1590*/  @!P1 IMAD.IADD R7, R7, 0x1, -R23 ;  /* 0x0000000107079824 */ /* 0x000fe200078e0a17 */
[----:B------:R-:W-:Y:S01]  /*15a0*/  ISETP.GT.U32.AND P1, PT, R23, R11, PT ;  /* 0x0000000b1700720c */ /* 0x000fe20003f24070 */
[----:B------:R-:W-:Y:S01]  /*15b0*/  IMAD.MOV.U32 R248, RZ, RZ, R4 ;  /* 0x000000fffff87224 */ /* 0x000fe200078e0004 */
[----:B------:R-:W-:Y:S01]  /*15c0*/  STL [R1+0x34], R74 ;  /* 0x0000344a01007387 */ /* 0x000fe20000100800 */
[----:B------:R-:W-:-:S03]  /*15d0*/  IMAD.HI.U32 R5, R6, R16, RZ ;  /* 0x0000001006057227 */ /* 0x000fc600078e00ff */
[----:B------:R-:W-:Y:S01]  /*15e0*/  STL [R1+0xf0], R90 ;  /* 0x0000f05a01007387 */ /* 0x000fe20000100800 */
[----:B------:R-:W-:Y:S01]  /*15f0*/  @!P0 IMAD.MOV R248, RZ, RZ, -R248 ;  /* 0x000000fffff88224 */ /* 0x000fe200078e0af8 */
[----:B------:R-:W-:Y:S01]  /*1600*/  ISETP.GT.U32.AND P0, PT, R23, R10, PT ;  /* 0x0000000a1700720c */ /* 0x000fe20003f04070 */
[----:B------:R-:W-:Y:S01]  /*1610*/  IMAD.HI.U32 R15, R6, R18, RZ ;  /* 0x00000012060f7227 */ /* 0x000fe200078e00ff */
[----:B------:R-:W-:Y:S01]  /*1620*/  STL [R1+0x30], R68 ;  /* 0x0000304401007387 */ /* 0x000fe20000100800 */
[----:B------:R-:W-:Y:S02]  /*1630*/  @!P5 LOP3.LUT R248, RZ, R24, RZ, 0x33, !PT ;  /* 0x00000018fff8d212 */ /* 0x000fe400078e33ff */
[----:B------:R-:W-:Y:S01]  /*1640*/  IMAD.MOV R5, RZ, RZ, -R5 ;  /* 0x000000ffff057224 */ /* 0x000fe200078e0a05 */
[----:B------:R-:W-:Y:S01]  /*1650*/  ISETP.GE.AND P5, PT, R9, RZ, PT ;  /* 0x000000ff0900720c */ /* 0x000fe20003fa6270 */
[----:B------:R-:W-:Y:S01]  /*1660*/  IMAD.MOV R19, RZ, RZ, -R15 ;  /* 0x000000ffff137224 */ /* 0x000fe200078e0a0f */
[----:B------:R-:W-:Y:S01]  /*1670*/  IABS R24, R39 ;  /* 0x0000002700187213 */ /* 0x000fe20000000000 */
[C---:B------:R-:W-:Y:S01]  /*1680*/  IMAD R15, R23.reuse, R5, R16 ;  /* 0x00000005170f7224 */ /* 0x040fe200078e0210 */
[----:B------:R-:W-:Y:S01]  /*1690*/  STL [R1+0xec], R89 ;  /* 0x0000ec5901007387 */ /* 0x000fe20000100800 */
[----:B------:R-:W-:-:S02]  /*16a0*/  IMAD R16, R23, R19, R18 ;  /* 0x0000001317107224 */ /* 0x000fc400078e0212 */
[--C-:B------:R-:W-:Y:S01]  /*16b0*/  @!P0 IMAD.IADD R10, R10, 0x1, -R23.reuse ;  /* 0x000000010a0a8824 */ /* 0x100fe200078e0a17 */
[C---:B------:R-:W-:Y:S01]  /*16c0*/  ISETP.GT.U32.AND P0, PT, R23.reuse, R13, PT ;  /* 0x0000000d1700720c */ /* 0x040fe20003f04070 */
[--C-:B------:R-:W-:Y:S01]  /*16d0*/  @!P6 IMAD.IADD R8, R8, 0x1, -R23.reuse ;  /* 0x000000010808e824 */ /* 0x100fe200078e0a17 */
[----:B------:R-:W-:Y:S01]  /*16e0*/  ISETP.GT.U32.AND P6, PT, R23, R12, PT ;  /* 0x0000000c1700720c */ /* 0x000fe20003fc4070 */
[----:B------:R-:W-:Y:S01]  /*16f0*/  @!P1 IMAD.IADD R11, R11, 0x1, -R23 ;  /* 0x000000010b0b9824 */ /* 0x000fe200078e0a17 */
[----:B------:R-:W-:Y:S01]  /*1700*/  ISETP.GT.U32.AND P1, PT, R23, R14, PT ;  /* 0x0000000e1700720c */ /* 0x000fe20003f24070 */
[C---:B------:R-:W-:Y:S01]  /*1710*/  IMAD.HI.U32 R5, R6.reuse, R20, RZ ;  /* 0x0000001406057227 */ /* 0x040fe200078e00ff */
[----:B------:R-:W-:Y:S03]  /*1720*/  STL [R1+0x2c], R64 ;  /* 0x00002c4001007387 */ /* 0x000fe60000100800 */
[----:B------:R-:W-:Y:S01]  /*1730*/  IMAD.MOV R5, RZ, RZ, -R5 ;  /* 0x000000ffff057224 */ /* 0x000fe200078e0a05 */
[----:B------:R-:W-:Y:S01]  /*1740*/  STL [R1+0xe8], R88 ;  /* 0x0000e85801007387 */ /* 0x000fe20000100800 */
[----:B------:R-:W-:-:S03]  /*1750*/  IMAD.HI.U32 R17, R6, R22, RZ ;  /* 0x0000001606117227 */ /* 0x000fc600078e00ff */
[----:B------:R-:W-:Y:S01]  /*1760*/  STL [R1+0x28], R56 ;  /* 0x0000283801007387 */ /* 0x000fe20000100800 */
[--C-:B------:R-:W-:Y:S01]  /*1770*/  @!P0 IMAD.IADD R13, R13, 0x1, -R23.reuse ;  /* 0x000000010d0d8824 */ /* 0x100fe200078e0a17 */
[C---:B------:R-:W-:Y:S01]  /*1780*/  ISETP.GT.U32.AND P0, PT, R23.reuse, R16, PT ;  /* 0x000000101700720c */ /* 0x040fe20003f04070 */
[C---:B------:R-:W-:Y:S01]  /*1790*/  IMAD R4, R23.reuse, R5, R20 ;  /* 0x0000000517047224 */ /* 0x040fe200078e0214 */
[----:B------:R-:W-:Y:S01]  /*17a0*/  IABS R20, R38 ;  /* 0x0000002600147213 */ /* 0x000fe20000000000 */
[--C-:B------:R-:W-:Y:S01]  /*17b0*/  @!P6 IMAD.IADD R12, R12, 0x1, -R23.reuse ;  /* 0x000000010c0ce824 */ /* 0x100fe200078e0a17 */
[C---:B------:R-:W-:Y:S01]  /*17c0*/  ISETP.GT.U32.AND P6, PT, R23.reuse, R15, PT ;  /* 0x0000000f1700720c */ /* 0x040fe20003fc4070 */
[----:B------:R-:W-:Y:S01]  /*17d0*/  @!P1 IMAD.IADD R14, R14, 0x1, -R23 ;  /* 0x000000010e0e9824 */ /* 0x000fe200078e0a17 */
[----:B------:R-:W-:Y:S01]  /*17e0*/  ISETP.GT.U32.AND P1, PT, R23, R4, PT ;  /* 0x000000041700720c */ /* 0x000fe20003f24070 */
[----:B------:R-:W-:Y:S01]  /*17f0*/  IMAD.MOV R17, RZ, RZ, -R17 ;  /* 0x000000ffff117224 */ /* 0x000fe200078e0a11 */
[----:B------:R-:W-:Y:S01]  /*1800*/  STL [R1+0xe4], R87 ;  /* 0x0000e45701007387 */ /* 0x000fe20000100800 */
[----:B------:R-:W-:-:S03]  /*1810*/  IMAD.HI.U32 R5, R6, R20, RZ ;  /* 0x0000001406057227 */ /* 0x000fc600078e00ff */
[----:B------:R-:W-:Y:S01]  /*1820*/  STL [R1+0xe0], R86 ;  /* 0x0000e05601007387 */ /* 0x000fe20000100800 */
[--C-:B------:R-:W-:Y:S01]  /*1830*/  @!P0 IMAD.IADD R16, R16, 0x1, -R23.reuse ;  /* 0x0000000110108824 */ /* 0x100fe200078e0a17 */
[----:B------:R-:W-:Y:S01]  /*1840*/  ISETP.GT.U32.AND P0, PT, R23, R11, PT ;  /* 0x0000000b1700720c */ /* 0x000fe20003f04070 */
[----:B------:R-:W-:Y:S01]  /*1850*/  IMAD.HI.U32 R9, R6, R24, RZ ;  /* 0x0000001806097227 */ /* 0x000fe200078e00ff */
[----:B------:R-:W-:Y:S03]  /*1860*/  STL [R1+0x24], R52 ;  /* 0x0000243401007387 */ /* 0x000fe60000100800 */
[--C-:B------:R-:W-:Y:S01]  /*1870*/  @!P6 IMAD.IADD R15, R15, 0x1, -R23.reuse ;  /* 0x000000010f0fe824 */ /* 0x100fe200078e0a17 */
[C---:B------:R-:W-:Y:S01]  /*1880*/  ISETP.GT.U32.AND P6, PT, R23.reuse, R10, PT ;  /* 0x0000000a1700720c */ /* 0x040fe20003fc4070 */
[----:B------:R-:W-:Y:S01]  /*1890*/  @!P1 IMAD.IADD R4, R4, 0x1, -R23 ;  /* 0x0000000104049824 */ /* 0x000fe200078e0a17 */
[C---:B------:R-:W-:Y:S01]  /*18a0*/  ISETP.GT.U32.AND P1, PT, R23.reuse, R12, PT ;  /* 0x0000000c1700720c */ /* 0x040fe20003f24070 */
[----:B------:R-:W-:Y:S01]  /*18b0*/  IMAD R18, R23, R17, R22 ;  /* 0x0000001117127224 */ /* 0x000fe200078e0216 */
[----:B------:R-:W-:Y:S01]  /*18c0*/  STL [R1+0x20], R48 ;  /* 0x0000203001007387 */ /* 0x000fe20000100800 */
[----:B------:R-:W-:-:S02]  /*18d0*/  IMAD.MOV R22, RZ, RZ, -R5 ;  /* 0x000000ffff167224 */ /* 0x000fc400078e0a05 */
[----:B------:R-:W-:Y:S01]  /*18e0*/  @!P0 IMAD.IADD R11, R11, 0x1, -R23 ;  /* 0x000000010b0b8824 */ /* 0x000fe200078e0a17 */
[C---:B------:R-:W-:Y:S01]  /*18f0*/  ISETP.GT.U32.AND P0, PT, R23.reuse, R13, PT ;  /* 0x0000000d1700720c */ /* 0x040fe20003f04070 */
[C---:B------:R-:W-:Y:S01]  /*1900*/  IMAD.HI.U32 R5, R6.reuse, R29, RZ ;  /* 0x0000001d06057227 */ /* 0x040fe200078e00ff */
[----:B------:R-:W-:Y:S03]  /*1910*/  STL [R1+0xdc], R84 ;  /* 0x0000dc5401007387 */ /* 0x000fe60000100800 */
[----:B------:R-:W-:Y:S01]  /*1920*/  IMAD.MOV R9, RZ, RZ, -R9 ;  /* 0x000000ffff097224 */ /* 0x000fe200078e0a09 */
[----:B------:R-:W-:Y:S01]  /*1930*/  STL [R1+0x1c], R46 ;  /* 0x00001c2e01007387 */ /* 0x000fe20000100800 */
[----:B------:R-:W-:Y:S01]  /*1940*/  @!P5 IMAD.MOV R7, RZ, RZ, -R7 ;  /* 0x000000ffff07d224 */ /* 0x000fe200078e0a07 */
[C---:B------:R-:W-:Y:S01]  /*1950*/  ISETP.GT.U32.AND P5, PT, R23.reuse, R15, PT ;  /* 0x0000000f1700720c */ /* 0x040fe20003fa4070 */
[C---:B------:R-:W-:Y:S01]  /*1960*/  IMAD.HI.U32 R17, R6.reuse, R26, RZ ;  /* 0x0000001a06117227 */ /* 0x040fe200078e00ff */
[----:B------:R-:W-:Y:S03]  /*1970*/  STL [R1+0xd8], R83 ;  /* 0x0000d85301007387 */ /* 0x000fe60000100800 */
[----:B------:R-:W-:Y:S01]  /*1980*/  IMAD.HI.U32 R19, R6, R27, RZ ;  /* 0x0000001b06137227 */ /* 0x000fe200078e00ff */
[----:B------:R-:W-:Y:S03]  /*1990*/  STL [R1+0x18], R45 ;  /* 0x0000182d01007387 */ /* 0x000fe60000100800 */
[----:B------:R-:W-:Y:S01]  /*19a0*/  IMAD R6, R23, R22, R20 ;  /* 0x0000001617067224 */ /* 0x000fe200078e0214 */
[----:B------:R-:W-:Y:S01]  /*19b0*/  STL [R1+0xd4], R82 ;  /* 0x0000d45201007387 */ /* 0x000fe20000100800 */
[----:B------:R-:W-:-:S02]  /*19c0*/  IMAD.MOV R22, RZ, RZ, -R5 ;  /* 0x000000ffff167224 */ /* 0x000fc400078e0a05 */
[C---:B------:R-:W-:Y:S01]  /*19d0*/  IMAD R9, R23.reuse, R9, R24 ;  /* 0x0000000917097224 */ /* 0x040fe200078e0218 */
[----:B------:R-:W-:Y:S01]  /*19e0*/  STL [R1+0x14], R44 ;  /* 0x0000142c01007387 */ /* 0x000fe20000100800 */
[----:B------:R-:W-:Y:S01]  /*19f0*/  @!P6 IMAD.IADD R10, R10, 0x1, -R23 ;  /* 0x000000010a0ae824 */ /* 0x000fe200078e0a17 */
[C---:B------:R-:W-:Y:S01]  /*1a00*/  ISETP.GT.U32.AND P6, PT, R23.reuse, R14, PT ;  /* 0x0000000e1700720c */ /* 0x040fe20003fc4070 */
[----:B------:R-:W-:Y:S01]  /*1a10*/  IMAD.MOV.U32 R5, RZ, RZ, R8 ;  /* 0x000000ffff057224 */ /* 0x000fe200078e0008 */
[----:B------:R-:W-:Y:S01]  /*1a20*/  STL [R1+0xd0], R81 ;  /* 0x0000d05101007387 */ /* 0x000fe20000100800 */
[----:B------:R-:W-:Y:S02]  /*1a30*/  IMAD.MOV R28, RZ, RZ, -R19 ;  /* 0x000000ffff1c7224 */ /* 0x000fe400078e0a13 */
[----:B------:R-:W-:Y:S01]  /*1a40*/  @!P4 IMAD.MOV R5, RZ, RZ, -R5 ;  /* 0x000000ffff05c224 */ /* 0x000fe200078e0a05 */
[C---:B------:R-:W-:Y:S01]  /*1a50*/  ISETP.GT.U32.AND P4, PT, R23.reuse, R4, PT ;  /* 0x000000041700720c */ /* 0x040fe20003f84070 */
[----:B------:R-:W-:Y:S01]  /*1a60*/  @!P3 IMAD.MOV R10, RZ, RZ, -R10 ;  /* 0x000000ffff0ab224 */ /* 0x000fe200078e0a0a */
[C---:B------:R-:W-:Y:S01]  /*1a70*/  ISETP.GT.U32.AND P3, PT, R23.reuse, R16, PT ;  /* 0x000000101700720c */ /* 0x040fe20003f64070 */
[----:B------:R-:W-:Y:S01]  /*1a80*/  @!P2 IMAD.MOV R11, RZ, RZ, -R11 ;  /* 0x000000ffff0ba224 */ /* 0x000fe200078e0a0b */
[C---:B------:R-:W-:Y:S01]  /*1a90*/  ISETP.GT.U32.AND P2, PT, R23.reuse, R18, PT ;  /* 0x000000121700720c */ /* 0x040fe20003f44070 */
[--C-:B------:R-:W-:Y:S01]  /*1aa0*/  @!P1 IMAD.IADD R12, R12, 0x1, -R23.reuse ;  /* 0x000000010c0c9824 */ /* 0x100fe200078e0a17 */
[----:B------:R-:W-:Y:S01]  /*1ab0*/  ISETP.GT.U32.AND P1, PT, R23, R6, PT ;  /* 0x000000061700720c */ /* 0x000fe20003f24070 */
[----:B------:R-:W-:Y:S01]  /*1ac0*/  @!P0 IMAD.IADD R13, R13, 0x1, -R23 ;  /* 0x000000010d0d8824 */ /* 0x000fe200078e0a17 */
[C---:B------:R-:W-:Y:S01]  /*1ad0*/  ISETP.GT.U32.AND P0, PT, R23.reuse, R9, PT ;  /* 0x000000091700720c */ /* 0x040fe20003f04070 */
[----:B------:R-:W-:Y:S01]  /*1ae0*/  IMAD.MOV R17, RZ, RZ, -R17 ;  /* 0x000000ffff117224 */ /* 0x000fe200078e0a11 */
[----:B------:R-:W-:Y:S01]  /*1af0*/  STL [R1+0x10], R43 ;  /* 0x0000102b01007387 */ /* 0x000fe20000100800 */
[----:B------:R-:W-:-:S02]  /*1b00*/  IMAD R20, R23, R28, R27 ;  /* 0x0000001c17147224 */ /* 0x000fc400078e021b */
[----:B------:R-:W-:Y:S01]  /*1b10*/  IMAD R19, R23, R17, R26 ;  /* 0x0000001117137224 */ /* 0x000fe200078e021a */
[----:B------:R-:W-:Y:S01]  /*1b20*/  STL [R1+0xcc], R80 ;  /* 0x0000cc5001007387 */ /* 0x000fe20000100800 */
[----:B------:R-:W-:Y:S01]  /*1b30*/  @!P5 IMAD.IADD R15, R15, 0x1, -R23 ;  /* 0x000000010f0fd824 */ /* 0x000fe200078e0a17 */
[C---:B------:R-:W-:Y:S01]  /*1b40*/  ISETP.GT.U32.AND P5, PT, R23.reuse, R20, PT ;  /* 0x000000141700720c */ /* 0x040fe20003fa4070 */
[C---:B------:R-:W-:Y:S01]  /*1b50*/  IMAD R8, R23.reuse, R22, R29 ;  /* 0x0000001617087224 */ /* 0x040fe200078e021d */
[----:B------:R-:W-:Y:S01]  /*1b60*/  STL [R1+0xc8], R79 ;  /* 0x0000c84f01007387 */ /* 0x000fe20000100800 */
[--C-:B------:R-:W-:Y:S01]  /*1b70*/  @!P6 IMAD.IADD R14, R14, 0x1, -R23.reuse ;  /* 0x000000010e0ee824 */ /* 0x100fe200078e0a17 */
[----:B------:R-:W-:Y:S01]  /*1b80*/  ISETP.GT.U32.AND P6, PT, R23, R19, PT ;  /* 0x000000131700720c */ /* 0x000fe20003fc4070 */
[--C-:B------:R-:W-:Y:S01]  /*1b90*/  @!P3 IMAD.IADD R16, R16, 0x1, -R23.reuse ;  /* 0x000000011010b824 */ /* 0x100fe200078e0a17 */
[----:B------:R-:W-:Y:S01]  /*1ba0*/  ISETP.GE.AND P3, PT, R31, RZ, PT ;  /* 0x000000ff1f00720c */ /* 0x000fe20003f66270 */
[--C-:B------:R-:W-:Y:S01]  /*1bb0*/  @!P4 IMAD.IADD R4, R4, 0x1, -R23.reuse ;  /* 0x000000010404c824 */ /* 0x100fe200078e0a17 */
[----:B------:R-:W-:Y:S01]  /*1bc0*/  ISETP.GT.U32.AND P4, PT, R23, R8, PT ;  /* 0x000000081700720c */ /* 0x000fe20003f84070 */
[--C-:B------:R-:W-:Y:S01]  /*1bd0*/  @!P2 IMAD.IADD R18, R18, 0x1, -R23.reuse ;  /* 0x000000011212a824 */ /* 0x100fe200078e0a17 */
[----:B------:R-:W-:Y:S01]  /*1be0*/  ISETP.GE.AND P2, PT, R32, RZ, PT ;  /* 0x000000ff2000720c */ /* 0x000fe20003f46270 */
        /* <DEDUP_REMOVED lines=8> */
[----:B------:R-:W-:Y:S01]  /*1c70*/  @!P3 IMAD.MOV R12, RZ, RZ, -R12 ;  /* 0x000000ffff0cb224 */ /* 0x000fe200078e0a0c */
[C---:B------:R-:W-:Y:S01]  /*1c80*/  ISETP.GT.U32.AND P3, PT, R23.reuse, R18, PT ;  /* 0x000000121700720c */ /* 0x040fe20003f64070 */
[----:B------:R-:W-:Y:S01]  /*1c90*/  @!P4 IMAD.IADD R8, R8, 0x1, -R23 ;  /* 0x000000010808c824 */ /* 0x000fe200078e0a17 */
[C---:B------:R-:W-:Y:S01]  /*1ca0*/  ISETP.GT.U32.AND P4, PT, R23.reuse, R20, PT ;  /* 0x000000141700720c */ /* 0x040fe20003f84070 */
[----:B------:R-:W-:Y:S01]  /*1cb0*/  @!P2 IMAD.MOV R13, RZ, RZ, -R13 ;  /* 0x000000ffff0da224 */ /* 0x000fe200078e0a0d */
[C---:B------:R-:W-:Y:S01]  /*1cc0*/  ISETP.GT.U32.AND P2, PT, R23.reuse, R6, PT ;  /* 0x000000061700720c */ /* 0x040fe20003f44070 */
[----:B------:R-:W-:Y:S01]  /*1cd0*/  @!P1 IMAD.MOV R14, RZ, RZ, -R14 ;  /* 0x000000ffff0e9224 */ /* 0x000fe200078e0a0e */
[C---:B------:R-:W-:Y:S01]  /*1ce0*/  ISETP.GT.U32.AND P1, PT, R23.reuse, R9, PT ;  /* 0x000000091700720c */ /* 0x040fe20003f24070 */
[----:B------:R-:W-:Y:S01]  /*1cf0*/  @!P0 IMAD.MOV R15, RZ, RZ, -R15 ;  /* 0x000000ffff0f8224 */ /* 0x000fe200078e0a0f */
[----:B------:R-:W-:Y:S01]  /*1d00*/  ISETP.GT.U32.AND P0, PT, R23, R19, PT ;  /* 0x000000131700720c */ /* 0x000fe20003f04070 */
[----:B------:R-:W-:Y:S01]  /*1d10*/  IMAD.MOV.U32 R17, RZ, RZ, R4 ;  /* 0x000000ffff117224 */ /* 0x000fe200078e0004 */
[----:B------:R-:W-:Y:S01]  /*1d20*/  LOP3.LUT R4, RZ, R25, RZ, 0x33, !PT ;  /* 0x00000019ff047212 */ /* 0x000fe200078e33ff */
[----:B------:R-:W-:Y:S01]  /*1d30*/  @!P6 IMAD.MOV R16, RZ, RZ, -R16 ;  /* 0x000000ffff10e224 */ /* 0x000fe200078e0a10 */
[----:B------:R-:W-:Y:S01]  /*1d40*/  ISETP.GE.AND P6, PT, R37, RZ, PT ;  /* 0x000000ff2500720c */ /* 0x000fe20003fc6270 */
[----:B------:R-:W-:Y:S01]  /*1d50*/  @!P5 IMAD.MOV R17, RZ, RZ, -R17 ;  /* 0x000000ffff11d224 */ /* 0x000fe200078e0a11 */
        /* <DEDUP_REMOVED lines=12> */
[----:B------:R-:W-:Y:S01]  /*1e20*/  ISETP.NE.AND P6, PT, R25, RZ, PT ;  /* 0x000000ff1900720c */ /* 0x000fe20003fc5270 */
[----:B------:R-:W-:Y:S01]  /*1e30*/  @!P5 IMAD.IADD R8, R8, 0x1, -R23 ;  /* 0x000000010808d824 */ /* 0x000fe200078e0a17 */
[----:B------:R-:W-:Y:S01]  /*1e40*/  STL [R1+0xc4], R78 ;  /* 0x0000c44e01007387 */ /* 0x000fe20000100800 */
[----:B------:R-:W-:Y:S01]  /*1e50*/  IMAD.MOV.U32 R243, RZ, RZ, R9 ;  /* 0x000000fffff37224 */ /* 0x000fe200078e0009 */
[C---:B------:R-:W-:Y:S01]  /*1e60*/  SEL R9, R4.reuse, R10, !P6 ;  /* 0x0000000a04097207 */ /* 0x040fe20007000000 */
[----:B------:R-:W-:Y:S01]  /*1e70*/  IMAD.MOV.U32 R75, RZ, RZ, R8 ;  /* 0x000000ffff4b7224 */ /* 0x000fe200078e0008 */
[C---:B------:R-:W-:Y:S01]  /*1e80*/  SEL R8, R4.reuse, R7, !P6 ;  /* 0x0000000704087207 */ /* 0x040fe20007000000 */
[----:B------:R-:W-:Y:S01]  /*1e90*/  IMAD R250, R21, R109, RZ ;  /* 0x0000006d15fa7224 */ /* 0x000fe200078e02ff */
[C---:B------:R-:W-:Y:S01]  /*1ea0*/  SEL R5, R4.reuse, R5, !P6 ;  /* 0x0000000504057207 */ /* 0x040fe20007000000 */
[----:B------:R-:W-:Y:S01]  /*1eb0*/  @!P3 IMAD.MOV R6, RZ, RZ, -R6 ;  /* 0x000000ffff06b224 */ /* 0x000fe200078e0a06 */
[----:B------:R-:W-:Y:S01]  /*1ec0*/  SEL R252, R4, R11, !P6 ;  /* 0x0000000b04fc7207 */ /* 0x000fe20007000000 */
[----:B------:R-:W-:Y:S01]  /*1ed0*/  @!P2 IMAD.MOV R243, RZ, RZ, -R243 ;  /* 0x000000fffff3a224 */ /* 0x000fe200078e0af3 */
[----:B----4-:R-:W-:Y:S01]  /*1ee0*/  LEA R110, P5, R250, UR14, 0x2 ;  /* 0x0000000efa6e7c11 */ /* 0x010fe2000f8a10ff */
[----:B------:R-:W-:Y:S01]  /*1ef0*/  @!P1 IMAD.MOV R19, RZ, RZ, -R19 ;  /* 0x000000ffff139224 */ /* 0x000fe200078e0a13 */
[C---:B------:R-:W-:Y:S01]  /*1f00*/  SEL R247, R4.reuse, R12, !P6 ;  /* 0x0000000c04f77207 */ /* 0x040fe20007000000 */
[----:B------:R-:W-:Y:S01]  /*1f10*/  @!P0 IMAD.MOV R20, RZ, RZ, -R20 ;  /* 0x000000ffff148224 */ /* 0x000fe200078e0a14 */
[C---:B------:R-:W-:Y:S01]  /*1f20*/  SEL R241, R4.reuse, R13, !P6 ;  /* 0x0000000d04f17207 */ /* 0x040fe20007000000 */
[----:B------:R-:W-:Y:S01]  /*1f30*/  @!P4 IMAD.MOV R75, RZ, RZ, -R75 ;  /* 0x000000ffff4bc224 */ /* 0x000fe200078e0a4b */
[C---:B------:R-:W-:Y:S01]  /*1f40*/  SEL R246, R4.reuse, R14, !P6 ;  /* 0x0000000e04f67207 */ /* 0x040fe20007000000 */
[C---:B------:R-:W-:Y:S01]  /*1f50*/  VIADD R10, R251.reuse, 0xfffffffd ;  /* 0xfffffffdfb0a7836 */ /* 0x040fe20000000000 */
[----:B------:R-:W-:Y:S01]  /*1f60*/  SEL R239, R4, R15, !P6 ;  /* 0x0000000f04ef7207 */ /* 0x000fe20007000000 */
[----:B-----5:R-:W-:Y:S01]  /*1f70*/  IMAD R248, R248, UR4, RZ ;  /* 0x00000004f8f87c24 */ /* 0x020fe2000f8e02ff */
[C---:B------:R-:W-:Y:S01]  /*1f80*/  SEL R245, R4.reuse, R16, !P6 ;  /* 0x0000001004f57207 */ /* 0x040fe20007000000 */
[C---:B------:R-:W-:Y:S01]  /*1f90*/  VIADD R7, R251.reuse, 0xfffffffe ;  /* 0xfffffffefb077836 */ /* 0x040fe20000000000 */
[----:B------:R-:W-:Y:S01]  /*1fa0*/  SEL R238, R4, R17, !P6 ;  /* 0x0000001104ee7207 */ /* 0x000fe20007000000 */
[----:B------:R-:W-:Y:S01]  /*1fb0*/  IMAD.SHL.U32 R240, R248, 0x4, RZ ;  /* 0x00000004f8f07824 */ /* 0x000fe200078e00ff */
[C---:B------:R-:W-:Y:S01]  /*1fc0*/  SEL R244, R4.reuse, R18, !P6 ;  /* 0x0000001204f47207 */ /* 0x040fe20007000000 */
[----:B------:R-:W-:Y:S01]  /*1fd0*/  STL [R1+0xc0], R73 ;  /* 0x0000c04901007387 */ /* 0x000fe20000100800 */
[C---:B------:R-:W-:Y:S01]  /*1fe0*/  SEL R77, R4.reuse, R6, !P6 ;  /* 0x00000006044d7207 */ /* 0x040fe20007000000 */
[C---:B------:R-:W-:Y:S01]  /*1ff0*/  VIADD R6, R251.reuse, 0xffffffff ;  /* 0xfffffffffb067836 */ /* 0x040fe20000000000 */
[C---:B------:R-:W-:Y:S01]  /*2000*/  SEL R243, R4.reuse, R243, !P6 ;  /* 0x000000f304f37207 */ /* 0x040fe20007000000 */
[----:B------:R-:W-:Y:S01]  /*2010*/  STL [R1+0xbc], R72 ;  /* 0x0000bc4801007387 */ /* 0x000fe20000100800 */
[----:B------:R-:W-:Y:S01]  /*2020*/  SEL R76, R4, R19, !P6 ;  /* 0x00000013044c7207 */ /* 0x000fe20007000000 */
[----:B------:R-:W-:Y:S01]  /*2030*/  IMAD R19, R108, 0x31, RZ ;  /* 0x000000316c137824 */ /* 0x000fe200078e02ff */
[----:B------:R-:W-:Y:S01]  /*2040*/  SEL R242, R4, R20, !P6 ;  /* 0x0000001404f27207 */ /* 0x000fe20007000000 */
[----:B------:R-:W-:Y:S01]  /*2050*/  IMAD R20, R108, 0x2f, RZ ;  /* 0x0000002f6c147824 */ /* 0x000fe200078e02ff */
[----:B------:R-:W-:Y:S01]  /*2060*/  SEL R75, R4, R75, !P6 ;  /* 0x0000004b044b7207 */ /* 0x000fe20007000000 */
[----:B------:R-:W-:Y:S01]  /*2070*/  STL [R1+0xb8], R69 ;  /* 0x0000b84501007387 */ /* 0x000fe20000100800 */
[----:B------:R-:W-:Y:S01]  /*2080*/  LEA.HI.X.SX32 R4, R250, UR15, 0x2, P5 ;  /* 0x0000000ffa047c11 */ /* 0x000fe2000a8f16ff */
[----:B------:R-:W-:Y:S01]  /*2090*/  IMAD R17, R108, 0x33, RZ ;  /* 0x000000336c117824 */ /* 0x000fe200078e02ff */
[----:B------:R-:W-:Y:S01]  /*20a0*/  ISETP.GE.U32.AND P5, PT, R10, 0x7fffffbe, PT ;  /* 0x7fffffbe0a00780c */ /* 0x000fe20003fa6070 */
[----:B------:R-:W-:Y:S01]  /*20b0*/  VIADD R10, R251, 0xffffffc0 ;  /* 0xffffffc0fb0a7836 */ /* 0x000fe20000000000 */
[----:B------:R-:W-:Y:S01]  /*20c0*/  IADD3 R70, P0, PT, R240, UR12, RZ ;  /* 0x0000000cf0467c10 */ /* 0x000fe2000ff1e0ff */
[----:B------:R-:W-:Y:S01]  /*20d0*/  STL [R1+0xb4], R67 ;  /* 0x0000b44301007387 */ /* 0x000fe20000100800 */
[----:B------:R-:W-:Y:S01]  /*20e0*/  ISETP.GE.U32.AND P4, PT, R6, 0x7fffffc0, PT ;  /* 0x7fffffc00600780c */ /* 0x000fe20003f86070 */
[----:B------:R-:W-:Y:S01]  /*20f0*/  IMAD R16, R108, 0x35, RZ ;  /* 0x000000356c107824 */ /* 0x000fe200078e02ff */
[----:B------:R-:W-:Y:S01]  /*2100*/  ISETP.GE.AND P2, PT, R21, R10, PT ;  /* 0x0000000a1500720c */ /* 0x000fe20003f46270 */
[----:B------:R-:W-:Y:S01]  /*2110*/  STL [R1+0xb0], R66 ;  /* 0x0000b04201007387 */ /* 0x000fe20000100800 */
[----:B------:R-:W-:Y:S01]  /*2120*/  LEA.HI.X.SX32 R71, R248, UR13, 0x2, P0 ;  /* 0x0000000df8477c11 */ /* 0x000fe200080f16ff */
[C---:B------:R-:W-:Y:S01]  /*2130*/  IMAD R11, R108.reuse, 0x2e, RZ ;  /* 0x0000002e6c0b7824 */ /* 0x040fe200078e02ff */
[----:B------:R-:W-:Y:S01]  /*2140*/  SEL R6, RZ, 0x4, P2 ;  /* 0x00000004ff067807 */ /* 0x000fe20001000000 */
[----:B------:R-:W-:Y:S01]  /*2150*/  STL [R1+0xac], R65 ;  /* 0x0000ac4101007387 */ /* 0x000fe20000100800 */
[-C--:B------:R-:W-:Y:S01]  /*2160*/  IADD3 R112, P2, PT, R93, R70.reuse, RZ ;  /* 0x000000465d707210 */ /* 0x080fe20007f5e0ff */
[----:B------:R-:W-:Y:S01]  /*2170*/  IMAD R18, R108, 0x32, RZ ;  /* 0x000000326c127824 */ /* 0x000fe200078e02ff */
[----:B------:R-:W-:Y:S01]  /*2180*/  ISETP.GT.AND P0, PT, R42, 0x3f, PT ;  /* 0x0000003f2a00780c */ /* 0x000fe20003f04270 */
[----:B------:R-:W-:Y:S01]  /*2190*/  STL [R1+0xa8], R63 ;  /* 0x0000a83f01007387 */ /* 0x000fe20000100800 */
[CC--:B------:R-:W-:Y:S01]  /*21a0*/  LEA.HI.X.SX32 R113, R108.reuse, R71.reuse, 0x2, P2 ;  /* 0x000000476c717211 */ /* 0x0c0fe200010f16ff */
[C---:B------:R-:W-:Y:S01]  /*21b0*/  IMAD R14, R108.reuse, 0x37, RZ ;  /* 0x000000376c0e7824 */ /* 0x040fe200078e02ff */
[-C--:B------:R-:W-:Y:S01]  /*21c0*/  IADD3 R116, P2, PT, R85, R70.reuse, RZ ;  /* 0x0000004655747210 */ /* 0x080fe20007f5e0ff */
[----:B------:R-:W-:Y:S01]  /*21d0*/  STL [R1+0xa4], R62 ;  /* 0x0000a43e01007387 */ /* 0x000fe20000100800 */
[----:B------:R-:W-:Y:S01]  /*21e0*/  ISETP.GE.U32.AND P3, PT, R7, 0x7fffffbf, PT ;  /* 0x7fffffbf0700780c */ /* 0x000fe20003f66070 */
[----:B------:R-:W-:Y:S01]  /*21f0*/  IMAD R15, R108, 0x36, RZ ;  /* 0x000000366c0f7824 */ /* 0x000fe200078e02ff */
[----:B------:R-:W-:Y:S01]  /*2200*/  LEA.HI.X.SX32 R117, R94, R71, 0x2, P2 ;  /* 0x000000475e757211 */ /* 0x000fe200010f16ff */
[----:B------:R-:W-:Y:S01]  /*2210*/  STL [R1+0xa0], R61 ;  /* 0x0000a03d01007387 */ /* 0x000fe20000100800 */
[-C--:B------:R-:W-:Y:S01]  /*2220*/  IADD3 R120, P2, PT, R74, R70.reuse, RZ ;  /* 0x000000464a787210 */ /* 0x080fe20007f5e0ff */
[----:B------:R-:W-:Y:S01]  /*2230*/  IMAD R13, R108, 0x39, RZ ;  /* 0x000000396c0d7824 */ /* 0x000fe200078e02ff */
[----:B------:R-:W-:Y:S01]  /*2240*/  ISETP.GE.AND P1, PT, R21, R251, PT ;  /* 0x000000fb1500720c */ /* 0x000fe20003f26270 */
[----:B------:R-:W-:Y:S01]  /*2250*/  STL [R1+0x9c], R60 ;  /* 0x00009c3c01007387 */ /* 0x000fe20000100800 */
[-C--:B------:R-:W-:Y:S01]  /*2260*/  LEA.HI.X.SX32 R121, R92, R71.reuse, 0x2, P2 ;  /* 0x000000475c797211 */ /* 0x080fe200010f16ff */
[----:B------:R-:W-:Y:S01]  /*2270*/  IMAD R12, R108, 0x3a, RZ ;  /* 0x0000003a6c0c7824 */ /* 0x000fe200078e02ff */
[----:B------:R-:W-:Y:S01]  /*2280*/  BAR.SYNC.DEFER_BLOCKING 0x0 ;  /* 0x0000000000007b1d */ /* 0x000fe20000010000 */
[-C--:B------:R-:W-:Y:S01]  /*2290*/  IADD3 R124, P2, PT, R64, R70.reuse, RZ ;  /* 0x00000046407c7210 */ /* 0x080fe20007f5e0ff */
[----:B------:R-:W-:Y:S01]  /*22a0*/  USHF.L.U32 UR4, UR8, 0x15, URZ ;  /* 0x0000001508047899 */ /* 0x000fe200080006ff */
[----:B------:R-:W-:Y:S01]  /*22b0*/  SEL R7, RZ, 0x4, !P0 ;  /* 0x00000004ff077807 */ /* 0x000fe20004000000 */
[----:B------:R-:W-:Y:S01]  /*22c0*/  IMAD R237, R108, 0xfc, RZ ;  /* 0x000000fc6ced7824 */ /* 0x000fe200078e02ff */
[----:B------:R-:W-:Y:S01]  /*22d0*/  LEA.HI.X.SX32 R125, R90, R71, 0x2, P2 ;  /* 0x000000475a7d7211 */ /* 0x000fe200010f16ff */
[----:B------:R-:W-:Y:S01]  /*22e0*/  ULOP3.LUT UR5, UR5, 0x600000, UR4, 0xf8, !UPT ;  /* 0x0060000005057892 */ /* 0x000fe2000f8ef804 */
[----:B------:R-:W-:Y:S01]  /*22f0*/  IADD3 R128, P2, PT, R56, R70, RZ ;  /* 0x0000004638807210 */ /* 0x000fe20007f5e0ff */
[----:B------:R-:W-:Y:S01]  /*2300*/  STL [R1+0x98], R59 ;  /* 0x0000983b01007387 */ /* 0x000fe20000100800 */
[----:B------:R-:W-:-:S02]  /*2310*/  SEL R7, R7, RZ, !P1 ;  /* 0x000000ff07077207 */ /* 0x000fc40004800000 */
[-C--:B------:R-:W-:Y:S01]  /*2320*/  LEA.HI.X.SX32 R129, R88, R71.reuse, 0x2, P2 ;  /* 0x0000004758817211 */ /* 0x080fe200010f16ff */
[----:B------:R-:W-:Y:S01]  /*2330*/  STL [R1+0x94], R58 ;  /* 0x0000943a01007387 */ /* 0x000fe20000100800 */
[-C--:B------:R-:W-:Y:S02]  /*2340*/  LEA R114, P1, R108, R70.reuse, 0x3 ;  /* 0x000000466c727211 */ /* 0x080fe400078218ff */
[-C--:B------:R-:W-:Y:S01]  /*2350*/  IADD3 R132, P2, PT, R48, R70.reuse, RZ ;  /* 0x0000004630847210 */ /* 0x080fe20007f5e0ff */
[----:B------:R-:W-:Y:S01]  /*2360*/  STL [R1+0x90], R57 ;  /* 0x0000903901007387 */ /* 0x000fe20000100800 */
[-C--:B------:R-:W-:Y:S02]  /*2370*/  LEA.HI.X.SX32 R115, R95, R71.reuse, 0x2, P1 ;  /* 0x000000475f737211 */ /* 0x080fe400008f16ff */
[----:B------:R-:W-:Y:S01]  /*2380*/  LEA.HI.X.SX32 R133, R86, R71, 0x2, P2 ;  /* 0x0000004756857211 */ /* 0x000fe200010f16ff */
[----:B------:R-:W-:Y:S01]  /*2390*/  STL [R1+0x8c], R55 ;  /* 0x00008c3701007387 */ /* 0x000fe20000100800 */
[----:B------:R-:W-:-:S02]  /*23a0*/  LEA R118, P1, R108, R70, 0x4 ;  /* 0x000000466c767211 */ /* 0x000fc400078220ff */
[-C--:B------:R-:W-:Y:S01]  /*23b0*/  IADD3 R136, P2, PT, R45, R70.reuse, RZ ;  /* 0x000000462d887210 */ /* 0x080fe20007f5e0ff */
[----:B------:R-:W-:Y:S01]  /*23c0*/  STL [R1+0x88], R54 ;  /* 0x0000883601007387 */ /* 0x000fe20000100800 */
[-C--:B------:R-:W-:Y:S02]  /*23d0*/  LEA.HI.X.SX32 R119, R93, R71.reuse, 0x2, P1 ;  /* 0x000000475d777211 */ /* 0x080fe400008f16ff */
[-C--:B------:R-:W-:Y:S01]  /*23e0*/  LEA.HI.X.SX32 R137, R84, R71.reuse, 0x2, P2 ;  /* 0x0000004754897211 */ /* 0x080fe200010f16ff */
[----:B------:R-:W-:Y:S01]  /*23f0*/  STL [R1+0x84], R53 ;  /* 0x0000843501007387 */ /* 0x000fe20000100800 */
[-C--:B------:R-:W-:Y:S02]  /*2400*/  IADD3 R122, P1, PT, R68, R70.reuse, RZ ;  /* 0x00000046447a7210 */ /* 0x080fe40007f3e0ff */
[----:B------:R-:W-:Y:S01]  /*2410*/  IADD3 R140, P2, PT, R43, R70, RZ ;  /* 0x000000462b8c7210 */ /* 0x000fe20007f5e0ff */
[----:B------:R-:W-:Y:S01]  /*2420*/  STL [R1+0x80], R51 ;  /* 0x0000803301007387 */ /* 0x000fe20000100800 */
[----:B------:R-:W-:-:S02]  /*2430*/  LEA.HI.X.SX32 R123, R91, R71, 0x2, P1 ;  /* 0x000000475b7b7211 */ /* 0x000fc400008f16ff */
        /* <DEDUP_REMOVED lines=8> */
[----:B------:R-:W-:-:S02]  /*24c0*/  IADD3 R130, P1, PT, R52, R70, RZ ;  /* 0x0000004634827210 */ /* 0x000fc40007f3e0ff */
[-C--:B------:R-:W-:Y:S01]  /*24d0*/  IADD3 R148, P2, PT, R149, R70.reuse, RZ ;  /* 0x0000004695947210 */ /* 0x080fe20007f5e0ff */
[----:B------:R1:W-:Y:S01]  /*24e0*/  STL [R1+0x70], R11 ;  /* 0x0000700b01007387 */ /* 0x0003e20000100800 */
        /* <DEDUP_REMOVED lines=9> */
[-C--:B------:R-:W-:Y:S02]  /*2580*/  IADD3 R138, P1, PT, R44, R70.reuse, RZ ;  /* 0x000000462c8a7210 */ /* 0x080fe40007f3e0ff */
        /* <DEDUP_REMOVED lines=10> */
[----:B------:R2:W-:Y:S01]  /*2630*/  STL [R1+0x54], R14 ;  /* 0x0000540e01007387 */ /* 0x0005e20000100800 */
[-C--:B------:R-:W-:Y:S02]  /*2640*/  IADD3 R146, P1, PT, R147, R70.reuse, RZ ;  /* 0x0000004693927210 */ /* 0x080fe40007f3e0ff */
[----:B------:R-:W-:Y:S01]  /*2650*/  IADD3 R164, P2, PT, R165, R70, RZ ;  /* 0x00000046a5a47210 */ /* 0x000fe20007f5e0ff */
[----:B------:R3:W-:Y:S01]  /*2660*/  STL [R1+0x50], R13 ;  /* 0x0000500d01007387 */ /* 0x0007e20000100800 */
[----:B------:R-:W-:-:S02]  /*2670*/  LEA.HI.X.SX32 R147, R79, R71, 0x2, P1 ;  /* 0x000000474f937211 */ /* 0x000fc400008f16ff */
[-C--:B------:R-:W-:Y:S01]  /*2680*/  LEA.HI.X.SX32 R165, R65, R71.reuse, 0x2, P2 ;  /* 0x0000004741a57211 */ /* 0x080fe200010f16ff */
[----:B------:R4:W-:Y:S01]  /*2690*/  STL [R1+0x4c], R12 ;  /* 0x00004c0c01007387 */ /* 0x0009e20000100800 */
[-C--:B------:R-:W-:Y:S02]  /*26a0*/  IADD3 R150, P1, PT, R151, R70.reuse, RZ ;  /* 0x0000004697967210 */ /* 0x080fe40007f3e0ff */
[-C--:B------:R-:W-:Y:S02]  /*26b0*/  IADD3 R168, P2, PT, R169, R70.reuse, RZ ;  /* 0x00000046a9a87210 */ /* 0x080fe40007f5e0ff */
[-C--:B------:R-:W-:Y:S02]  /*26c0*/  LEA.HI.X.SX32 R151, R74, R71.reuse, 0x2, P1 ;  /* 0x000000474a977211 */ /* 0x080fe400008f16ff */
[----:B------:R-:W-:Y:S02]  /*26d0*/  LEA.HI.X.SX32 R169, R63, R71, 0x2, P2 ;  /* 0x000000473fa97211 */ /* 0x000fe400010f16ff */
[----:B------:R-:W-:-:S02]  /*26e0*/  IADD3 R154, P1, PT, R155, R70, RZ ;  /* 0x000000469b9a7210 */ /* 0x000fc40007f3e0ff */
[-C--:B------:R-:W-:Y:S02]  /*26f0*/  IADD3 R172, P2, PT, R173, R70.reuse, RZ ;  /* 0x00000046adac7210 */ /* 0x080fe40007f5e0ff */
[-C--:B------:R-:W-:Y:S02]  /*2700*/  LEA.HI.X.SX32 R155, R72, R71.reuse, 0x2, P1 ;  /* 0x00000047489b7211 */ /* 0x080fe400008f16ff */
[-C--:B------:R-:W-:Y:S02]  /*2710*/  LEA.HI.X.SX32 R173, R61, R71.reuse, 0x2, P2 ;  /* 0x000000473dad7211 */ /* 0x080fe400010f16ff */
[-C--:B------:R-:W-:Y:S02]  /*2720*/  IADD3 R158, P1, PT, R159, R70.reuse, RZ ;  /* 0x000000469f9e7210 */ /* 0x080fe40007f3e0ff */
[----:B------:R-:W-:Y:S02]  /*2730*/  IADD3 R176, P2, PT, R177, R70, RZ ;  /* 0x00000046b1b07210 */ /* 0x000fe40007f5e0ff */
[----:B------:R-:W-:-:S02]  /*2740*/  LEA.HI.X.SX32 R159, R68, R71, 0x2, P1 ;  /* 0x00000047449f7211 */ /* 0x000fc400008f16ff */
[-C--:B------:R-:W-:Y:S02]  /*2750*/  LEA.HI.X.SX32 R177, R59, R71.reuse, 0x2, P2 ;  /* 0x000000473bb17211 */ /* 0x080fe400010f16ff */
        /* <DEDUP_REMOVED lines=12> */
[-C--:B------:R-:W-:Y:S02]  /*2820*/  LEA R174, P1, R108, R70.reuse, 0x7 ;  /* 0x000000466cae7211 */ /* 0x080fe400078238ff */
        /* <DEDUP_REMOVED lines=29> */
[-C--:B------:R-:W-:Y:S01]  /*2a00*/  LEA.HI.X.SX32 R203, R11, R71.reuse, 0x2, P1 ;  /* 0x000000470bcb7211 */ /* 0x080fe200008f16ff */
[----:B-1----:R-:W-:Y:S01]  /*2a10*/  IMAD R11, R108, 0x3b, RZ ;  /* 0x0000003b6c0b7824 */ /* 0x002fe200078e02ff */
[-C--:B------:R-:W-:Y:S01]  /*2a20*/  LEA.HI.X.SX32 R221, R14, R71.reuse, 0x2, P2 ;  /* 0x000000470edd7211 */ /* 0x080fe200010f16ff */
[----:B--2---:R-:W-:Y:S01]  /*2a30*/  IMAD R14, R108, 0x3d, RZ ;  /* 0x0000003d6c0e7824 */ /* 0x004fe200078e02ff */
[-C--:B------:R-:W-:Y:S02]  /*2a40*/  IADD3 R206, P1, PT, R207, R70.reuse, RZ ;  /* 0x00000046cfce7210 */ /* 0x080fe40007f3e0ff */
[----:B------:R-:W-:Y:S01]  /*2a50*/  IADD3 R224, P2, PT, R225, R70, RZ ;  /* 0x00000046e1e07210 */ /* 0x000fe20007f5e0ff */
[----:B------:R1:W-:Y:S01]  /*2a60*/  STL [R1+0x48], R11 ;  /* 0x0000480b01007387 */ /* 0x0003e20000100800 */
[----:B------:R-:W-:-:S02]  /*2a70*/  LEA.HI.X.SX32 R207, R46, R71, 0x2, P1 ;  /* 0x000000472ecf7211 */ /* 0x000fc400008f16ff */
[-C--:B------:R-:W-:Y:S01]  /*2a80*/  LEA.HI.X.SX32 R225, R13, R71.reuse, 0x2, P2 ;  /* 0x000000470de17211 */ /* 0x080fe200010f16ff */
[----:B---3--:R-:W-:Y:S01]  /*2a90*/  IMAD R13, R108, 0x3e, RZ ;  /* 0x0000003e6c0d7824 */ /* 0x008fe200078e02ff */
[-C--:B------:R-:W-:Y:S01]  /*2aa0*/  IADD3 R210, P1, PT, R211, R70.reuse, RZ ;  /* 0x00000046d3d27210 */ /* 0x080fe20007f3e0ff */
[----:B------:R1:W-:Y:S01]  /*2ab0*/  STL [R1+0x44], R14 ;  /* 0x0000440e01007387 */ /* 0x0003e20000100800 */
[-C--:B------:R-:W-:Y:S02]  /*2ac0*/  IADD3 R230, P6, PT, R231, R70.reuse, RZ ;  /* 0x00000046e7e67210 */ /* 0x080fe40007fde0ff */
[----:B------:R-:W-:Y:S01]  /*2ad0*/  LEA.HI.X.SX32 R211, R18, R71, 0x2, P1 ;  /* 0x0000004712d37211 */ /* 0x000fe200008f16ff */
[----:B------:R1:W-:Y:S01]  /*2ae0*/  STL [R1+0x40], R13 ;  /* 0x0000400d01007387 */ /* 0x0003e20000100800 */
[-C--:B------:R-:W-:Y:S02]  /*2af0*/  IADD3 R214, P1, PT, R215, R70.reuse, RZ ;  /* 0x00000046d7d67210 */ /* 0x080fe40007f3e0ff */
[----:B------:R-:W-:-:S02]  /*2b00*/  IADD3 R228, P2, PT, R229, R70, RZ ;  /* 0x00000046e5e47210 */ /* 0x000fc40007f5e0ff */
[-C--:B------:R-:W-:Y:S02]  /*2b10*/  LEA.HI.X.SX32 R215, R45, R71.reuse, 0x2, P1 ;  /* 0x000000472dd77211 */ /* 0x080fe400008f16ff */
[-C--:B------:R-:W-:Y:S02]  /*2b20*/  IADD3 R218, P1, PT, R219, R70.reuse, RZ ;  /* 0x00000046dbda7210 */ /* 0x080fe40007f3e0ff */
[-C--:B------:R-:W-:Y:S02]  /*2b30*/  LEA.HI.X.SX32 R231, R43, R71.reuse, 0x2, P6 ;  /* 0x000000472be77211 */ /* 0x080fe400030f16ff */
[-C--:B------:R-:W-:Y:S02]  /*2b40*/  LEA.HI.X.SX32 R219, R15, R71.reuse, 0x2, P1 ;  /* 0x000000470fdb7211 */ /* 0x080fe400008f16ff */
[----:B------:R-:W-:Y:S02]  /*2b50*/  IADD3 R222, P1, PT, R223, R70, RZ ;  /* 0x00000046dfde7210 */ /* 0x000fe40007f3e0ff */
[----:B------:R-:W-:-:S02]  /*2b60*/  LEA.HI.X.SX32 R229, R11, R71, 0x2, P2 ;  /* 0x000000470be57211 */ /* 0x000fc400010f16ff */
[-C--:B------:R-:W-:Y:S02]  /*2b70*/  LEA.HI.X.SX32 R223, R44, R71.reuse, 0x2, P1 ;  /* 0x000000472cdf7211 */ /* 0x080fe400008f16ff */
[-C--:B------:R-:W-:Y:S02]  /*2b80*/  IADD3 R226, P1, PT, R227, R70.reuse, RZ ;  /* 0x00000046e3e27210 */ /* 0x080fe40007f3e0ff */
[----:B------:R-:W-:Y:S02]  /*2b90*/  IADD3 R232, P6, PT, R233, R70, RZ ;  /* 0x00000046e9e87210 */ /* 0x000fe40007fde0ff */
[----:B------:R-:W-:Y:S01]  /*2ba0*/  LEA.HI.X.SX32 R227, R12, R71, 0x2, P1 ;  /* 0x000000470ce37211 */ /* 0x000fe200008f16ff */
[----:B----4-:R-:W-:Y:S01]  /*2bb0*/  IMAD R12, R108, 0x3f, RZ ;  /* 0x0000003f6c0c7824 */ /* 0x010fe200078e02ff */
[----:B------:R-:W-:Y:S01]  /*2bc0*/  ISETP.NE.U32.AND P1, PT, R3, RZ, PT ;  /* 0x000000ff0300720c */ /* 0x000fe20003f25070 */
[----:B-1----:R-:W-:-:S12]  /*2bd0*/  BRA.U UP0, `(.L_x_5) ;  /* 0x0000000100187547 */ /* 0x002fd8000b800000 */
[----:B------:R-:W-:Y:S01]  /*2be0*/  ELECT P2, URZ, PT ;  /* 0x0000000000ff782f */ /* 0x000fe20003840000 */
[----:B------:R-:W-:Y:S01]  /*2bf0*/  IMAD.MOV.U32 R11, RZ, RZ, 0x1 ;  /* 0x00000001ff0b7424 */ /* 0x000fe200078e00ff */
[----:B------:R-:W-:Y:S01]  /*2c00*/  UMOV UR4, 0x40 ;  /* 0x0000004000047882 */ /* 0x000fe20000000000 */
[----:B------:R-:W-:Y:S01]  /*2c10*/  UVIRTCOUNT.DEALLOC.SMPOOL 0x80 ;  /* 0x000000800000784c */ /* 0x000fe20000000000 */
[----:B------:R-:W-:-:S09]  /*2c20*/  ULEA UR4, UR6, UR4, 0x18 ;  /* 0x0000000406047291 */ /* 0x000fd2000f8ec0ff */
[----:B------:R1:W-:Y:S03]  /*2c30*/  @P2 STS.U8 [UR4], R11 ;  /* 0x0000000bff002988 */ /* 0x0003e60008000004 */
.L_x_5:
[----:B------:R-:W-:Y:S01]  /*2c40*/  UIADD3 UR11, UPT, UPT, UR10, UR5, URZ ;  /* 0x000000050a0b7290 */ /* 0x000fe2000fffe0ff */
[----:B------:R-:W-:Y:S01]  /*2c50*/  IADD3 R234, P2, PT, R235, R70, RZ ;  /* 0x00000046ebea7210 */ /* 0x000fe20007f5e0ff */
[----:B------:R-:W-:Y:S01]  /*2c60*/  VOTEU.ALL UP1, P1 ;  /* 0x0000000000ff7886 */ /* 0x000fe20000820000 */
[----:B------:R-:W-:Y:S01]  /*2c70*/  UIADD3 UR4, UPT, UPT, UR9, 0x2c000, URZ ;  /* 0x0002c00009047890 */ /* 0x000fe2000fffe0ff */
[----:B-1----:R-:W-:Y:S01]  /*2c80*/  VIADD R11, R251, 0xfffffffc ;  /* 0xfffffffcfb0b7836 */ /* 0x002fe20000000000 */
[----:B------:R-:W-:Y:S01]  /*2c90*/  LEA.HI.X.SX32 R235, R13, R71, 0x2, P2 ;  /* 0x000000470deb7211 */ /* 0x000fe200010f16ff */
[----:B------:R-:W-:Y:S01]  /*2ca0*/  VOTEU.ALL UP2, P1 ;  /* 0x0000000000ff7886 */ /* 0x000fe20000840000 */
[----:B------:R-:W-:-:S04]  /*2cb0*/  @!UP1 UIADD3 UR12, UPT, UPT, -UR7, 0x100000, URZ ;  /* 0x00100000070c9890 */ /* 0x000fc8000fffe1ff */
[----:B------:R-:W-:Y:S02]  /*2cc0*/  @!UP1 USHF.L.U32 UR13, UR12, 0xb, URZ ;  /* 0x0000000b0c0d9899 */ /* 0x000fe400080006ff */
[----:B------:R-:W-:Y:S01]  /*2cd0*/  @!UP1 USHF.L.U32 UR12, UR12, 0x1, URZ ;  /* 0x000000010c0c9899 */ /* 0x000fe200080006ff */
[----:B------:R-:W1:Y:S01]  /*2ce0*/  LDCU UR5, c[0x0][0x3b0] ;  /* 0x00007600ff0577ac */ /* 0x000e620008000800 */
[----:B------:R-:W-:Y:S01]  /*2cf0*/  STTM.x64 tmem[UR11], RZ ;  /* 0x000000ff000079ed */ /* 0x000fe2000834000b */
[----:B------:R-:W2:Y:S01]  /*2d00*/  FENCE.VIEW.ASYNC.T ;  /* 0x00000000000073c6 */ /* 0x000ea20000000200 */
[----:B------:R-:W-:-:S04]  /*2d10*/  @!UP1 UIADD3 UR6, UPT, UPT, -UR7, 0x100000, URZ ;  /* 0x0010000007069890 */ /* 0x000fc8000fffe1ff */
[----:B------:R-:W-:Y:S02]  /*2d20*/  @!UP1 USHF.L.U32 UR7, UR6, 0xb, URZ ;  /* 0x0000000b06079899 */ /* 0x000fe400080006ff */
[----:B------:R-:W-:Y:S01]  /*2d30*/  @!UP1 USHF.L.U32 UR6, UR6, 0x1, URZ ;  /* 0x0000000106069899 */ /* 0x000fe200080006ff */
[----:B--2---:R-:W-:Y:S01]  /*2d40*/  BAR.SYNC.DEFER_BLOCKING 0x0 ;  /* 0x0000000000007b1d */ /* 0x004fe20000010000 */
[----:B------:R-:W-:Y:S01]  /*2d50*/  IADD3 R236, P2, PT, R237, R70, RZ ;  /* 0x00000046edec7210 */ /* 0x000fe20007f5e0ff */
[----:B------:R-:W-:Y:S01]  /*2d60*/  VIADD R74, R2, UR9 ;  /* 0x00000009024a7c36 */ /* 0x000fe20008000000 */
[----:B------:R-:W-:Y:S01]  /*2d70*/  LEA R249, R3, UR9, 0x8 ;  /* 0x0000000903f97c11 */ /* 0x000fe2000f8e40ff */
[----:B------:R-:W-:Y:S01]  /*2d80*/  IMAD.SHL.U32 R72, R108, 0x40, RZ ;  /* 0x000000406c487824 */ /* 0x000fe200078e00ff */
[-C--:B------:R-:W-:Y:S01]  /*2d90*/  LEA.HI.X.SX32 R237, R12, R71.reuse, 0x2, P2 ;  /* 0x000000470ced7211 */ /* 0x080fe200010f16ff */
[----:B------:R-:W-:Y:S01]  /*2da0*/  VOTEU.ALL UP1, P1 ;  /* 0x0000000000ff7886 */ /* 0x000fe20000820000 */
[----:B------:R-:W-:Y:S01]  /*2db0*/  ISETP.GE.U32.AND P2, PT, R11, 0x7fffffbd, PT ;  /* 0x7fffffbd0b00780c */ /* 0x000fe20003f46070 */
[C---:B------:R-:W-:Y:S01]  /*2dc0*/  VIADD R11, R251.reuse, 0xfffffffb ;  /* 0xfffffffbfb0b7836 */ /* 0x040fe20000000000 */
[----:B------:R-:W-:Y:S01]  /*2dd0*/  LEA.HI.X.SX32 R233, R14, R71, 0x2, P6 ;  /* 0x000000470ee97211 */ /* 0x000fe200030f16ff */
[----:B------:R-:W-:-:S02]  /*2de0*/  VIADD R12, R251, 0xfffffff9 ;  /* 0xfffffff9fb0c7836 */ /* 0x000fc40000000000 */
[----:B------:R-:W-:Y:S02]  /*2df0*/  IMAD.SHL.U32 R109, R109, 0x40, RZ ;  /* 0x000000406d6d7824 */ /* 0x000fe400078e00ff */
[----:B-1----:R-:W-:Y:S02]  /*2e00*/  IMAD R9, R9, UR5, RZ ;  /* 0x0000000509097c24 */ /* 0x002fe4000f8e02ff */
[----:B------:R-:W-:Y:S02]  /*2e10*/  IMAD R252, R252, UR5, RZ ;  /* 0x00000005fcfc7c24 */ /* 0x000fe4000f8e02ff */
[----:B------:R-:W-:Y:S02]  /*2e20*/  IMAD R245, R245, UR5, RZ ;  /* 0x00000005f5f57c24 */ /* 0x000fe4000f8e02ff */
[----:B------:R-:W-:Y:S02]  /*2e30*/  IMAD R8, R8, UR5, RZ ;  /* 0x0000000508087c24 */ /* 0x000fe4000f8e02ff */
[----:B------:R-:W-:Y:S01]  /*2e40*/  IMAD R241, R241, UR5, RZ ;  /* 0x00000005f1f17c24 */ /* 0x000fe2000f8e02ff */
[----:B------:R-:W1:Y:S02]  /*2e50*/  FENCE.VIEW.ASYNC.S ;  /* 0x00000000000073c6 */ /* 0x000e640000000000 */
[----:B-1----:R1:W2:Y:S02]  /*2e60*/  @!UP1 SYNCS.EXCH.64 URZ, [UR4], UR12 ;  /* 0x0000000c04ff95b2 */ /* 0x0022a40008000100 */
[----:B--2---:R-:W-:Y:S01]  /*2e70*/  BAR.SYNC.DEFER_BLOCKING 0x0 ;  /* 0x0000000000007b1d */ /* 0x004fe20000010000 */
[----:B------:R-:W-:Y:S01]  /*2e80*/  IMAD R242, R242, UR5, RZ ;  /* 0x00000005f2f27c24 */ /* 0x000fe2000f8e02ff */
[----:B------:R-:W-:Y:S01]  /*2e90*/  LEA R106, P6, R8, R110, 0x2 ;  /* 0x0000006e086a7211 */ /* 0x000fe200078c10ff */
[----:B------:R-:W-:-:S02]  /*2ea0*/  IMAD R246, R246, UR5, RZ ;  /* 0x00000005f6f67c24 */ /* 0x000fc4000f8e02ff */
[----:B------:R-:W-:Y:S01]  /*2eb0*/  IMAD R239, R239, UR5, RZ ;  /* 0x00000005efef7c24 */ /* 0x000fe2000f8e02ff */
[----:B------:R-:W-:Y:S01]  /*2ec0*/  LEA.HI.X.SX32 R107, R8, R4, 0x2, P6 ;  /* 0x00000004086b7211 */ /* 0x000fe200030f16ff */
[----:B------:R-:W-:Y:S01]  /*2ed0*/  IMAD R243, R243, UR5, RZ ;  /* 0x00000005f3f37c24 */ /* 0x000fe2000f8e02ff */
[----:B------:R-:W-:Y:S01]  /*2ee0*/  LEA R100, P6, R246, R110, 0x2 ;  /* 0x0000006ef6647211 */ /* 0x000fe200078c10ff */
[----:B------:R-:W-:Y:S01]  /*2ef0*/  IMAD R247, R247, UR5, RZ ;  /* 0x00000005f7f77c24 */ /* 0x000fe2000f8e02ff */
[----:B------:R2:W-:Y:S01]  /*2f00*/  STL [R1+0x8], R8 ;  /* 0x0000080801007387 */ /* 0x0005e20000100800 */
[----:B------:R-:W-:Y:S01]  /*2f10*/  IMAD R238, R238, UR5, RZ ;  /* 0x00000005eeee7c24 */ /* 0x000fe2000f8e02ff */
[----:B------:R-:W-:Y:S01]  /*2f20*/  LEA.HI.X.SX32 R101, R246, R4, 0x2, P6 ;  /* 0x00000004f6657211 */ /* 0x000fe200030f16ff */
[----:B------:R-:W-:Y:S01]  /*2f30*/  IMAD R244, R244, UR5, RZ ;  /* 0x00000005f4f47c24 */ /* 0x000fe2000f8e02ff */
[----:B------:R-:W-:Y:S01]  /*2f40*/  LEA R94, P6, R243, R110, 0x2 ;  /* 0x0000006ef35e7211 */ /* 0x000fe200078c10ff */
[----:B------:R-:W-:Y:S01]  /*2f50*/  IMAD R77, R77, UR5, RZ ;  /* 0x000000054d4d7c24 */ /* 0x000fe2000f8e02ff */
[----:B------:R-:W-:Y:S01]  /*2f60*/  STL [R1], R9 ;  /* 0x0000000901007387 */ /* 0x000fe20000100800 */
[----:B------:R-:W-:Y:S01]  /*2f70*/  IMAD R5, R5, UR5, RZ ;  /* 0x0000000505057c24 */ /* 0x000fe2000f8e02ff */
[----:B------:R-:W-:Y:S01]  /*2f80*/  LEA.HI.X.SX32 R95, R243, R4, 0x2, P6 ;  /* 0x00000004f35f7211 */ /* 0x000fe200030f16ff */
[----:B------:R-:W-:Y:S01]  /*2f90*/  IMAD R76, R76, UR5, RZ ;  /* 0x000000054c4c7c24 */ /* 0x000fe2000f8e02ff */
[----:B------:R-:W-:Y:S01]  /*2fa0*/  ISETP.GT.AND P6, PT, R42, 0x7f, PT ;  /* 0x0000007f2a00780c */ /* 0x000fe20003fc4270 */
[----:B------:R-:W-:Y:S01]  /*2fb0*/  IMAD R75, R75, UR5, RZ ;  /* 0x000000054b4b7c24 */ /* 0x000fe2000f8e02ff */
[----:B--2---:R-:W-:Y:S01]  /*2fc0*/  LOP3.LUT R8, R2, 0x40, RZ, 0x3c, !PT ;  /* 0x0000004002087812 */ /* 0x004fe200078e3cff */
[----:B------:R2:W-:Y:S01]  /*2fd0*/  STL [R1+0x4], R5 ;  /* 0x0000040501007387 */ /* 0x0005e20000100800 */
[----:B------:R3:W4:Y:S01]  /*2fe0*/  @!UP2 SYNCS.EXCH.64 URZ, [UR9+0x2c008], UR6 ;  /* 0x02c0080609ffa5b2 */ /* 0x0007220008000100 */
[----:B------:R-:W-:Y:S01]  /*2ff0*/  SEL R6, R6, RZ, P6 ;  /* 0x000000ff06067207 */ /* 0x000fe20003000000 */
[----:B-1----:R-:W-:Y:S01]  /*3000*/  UIADD3 UR12, UPT, UPT, UR10, 0x80, URZ ;  /* 0x000000800a0c7890 */ /* 0x002fe2000fffe0ff */
[----:B------:R-:W-:Y:S01]  /*3010*/  @!PT LDS RZ, [RZ] ;  /* 0x00000000fffff984 */ /* 0x000fe20000000800 */
[----:B------:R-:W-:Y:S01]  /*3020*/  @!PT LDS RZ, [RZ] ;  /* 0x00000000fffff984 */ /* 0x000fe20000000800 */
[----:B------:R-:W-:Y:S01]  /*3030*/  @!PT LDS RZ, [RZ] ;  /* 0x00000000fffff984 */ /* 0x000fe20000000800 */
[----:B----4-:R1:W-:Y:S01]  /*3040*/  LDGSTS.E [R249], desc[UR24][R70.64], !P4 ;  /* 0x0000000046f97fae */ /* 0x0103e2000e1a1018 */
[----:B------:R-:W-:Y:S01]  /*3050*/  ISETP.GE.U32.AND P4, PT, R11, 0x7fffffbc, PT ;  /* 0x7fffffbc0b00780c */ /* 0x000fe20003f86070 */
[----:B------:R-:W-:Y:S01]  /*3060*/  VIADD R11, R251, 0xfffffffa ;  /* 0xfffffffafb0b7836 */ /* 0x000fe20000000000 */
[----:B------:R-:W-:Y:S01]  /*3070*/  LEA R90, P6, R5, R110, 0x2 ;  /* 0x0000006e055a7211 */ /* 0x000fe200078c10ff */
[----:B------:R4:W-:Y:S01]  /*3080*/  LDGSTS.E [R249+0x4], desc[UR24][R112.64], !P3 ;  /* 0x0000400070f97fae */ /* 0x0009e2000d9a1018 */
[----:B------:R-:W-:-:S02]  /*3090*/  VIADD R73, R8, UR9 ;  /* 0x0000000908497c36 */ /* 0x000fc40008000000 */
[----:B------:R-:W-:Y:S01]  /*30a0*/  ISETP.GE.U32.AND P3, PT, R11, 0x7fffffbb, PT ;  /* 0x7fffffbb0b00780c */ /* 0x000fe20003f66070 */
[----:B------:R5:W-:Y:S01]  /*30b0*/  LDGSTS.E [R249+0x8], desc[UR24][R114.64], !P5 ;  /* 0x0000800072f97fae */ /* 0x000be2000e9a1018 */
[----:B------:R-:W-:Y:S01]  /*30c0*/  ISETP.GE.U32.AND P5, PT, R12, 0x7fffffba, PT ;  /* 0x7fffffba0c00780c */ /* 0x000fe20003fa6070 */
[----:B------:R-:W-:Y:S01]  /*30d0*/  VIADD R11, R251, 0xfffffff8 ;  /* 0xfffffff8fb0b7836 */ /* 0x000fe20000000000 */
[----:B------:R-:W-:Y:S01]  /*30e0*/  LEA.HI.X.SX32 R91, R5, R4, 0x2, P6 ;  /* 0x00000004055b7211 */ /* 0x000fe200030f16ff */
[C---:B------:R-:W-:Y:S01]  /*30f0*/  VIADD R12, R251.reuse, 0xfffffff7 ;  /* 0xfffffff7fb0c7836 */ /* 0x040fe20000000000 */
[----:B------:R1:W-:Y:S01]  /*3100*/  LDGSTS.E [R249+0xc], desc[UR24][R116.64], !P2 ;  /* 0x0000c00074f97fae */ /* 0x0003e2000d1a1018 */
[----:B--2---:R-:W-:Y:S01]  /*3110*/  VIADD R5, R251, 0xffffffbd ;  /* 0xffffffbdfb057836 */ /* 0x004fe20000000000 */
[----:B------:R-:W-:Y:S01]  /*3120*/  ISETP.GE.U32.AND P2, PT, R11, 0x7fffffb9, PT ;  /* 0x7fffffb90b00780c */ /* 0x000fe20003f46070 */
[C---:B------:R-:W-:Y:S01]  /*3130*/  VIADD R11, R251.reuse, 0xfffffff6 ;  /* 0xfffffff6fb0b7836 */ /* 0x040fe20000000000 */
[----:B------:R2:W-:Y:S01]  /*3140*/  LDGSTS.E [R249+0x10], desc[UR24][R118.64], !P4 ;  /* 0x0001000076f97fae */ /* 0x0005e2000e1a1018 */
[----:B------:R-:W-:Y:S01]  /*3150*/  ISETP.GE.U32.AND P4, PT, R12, 0x7fffffb8, PT ;  /* 0x7fffffb80c00780c */ /* 0x000fe20003f86070 */
[----:B------:R-:W-:-:S02]  /*3160*/  VIADD R12, R251, 0xfffffff5 ;  /* 0xfffffff5fb0c7836 */ /* 0x000fc40000000000 */
[----:B------:R1:W-:Y:S01]  /*3170*/  LDGSTS.E [R249+0x14], desc[UR24][R120.64], !P3 ;  /* 0x0001400078f97fae */ /* 0x0003e2000d9a1018 */
[----:B------:R-:W-:Y:S01]  /*3180*/  ISETP.GE.U32.AND P3, PT, R11, 0x7fffffb7, PT ;  /* 0x7fffffb70b00780c */ /* 0x000fe20003f66070 */
[C---:B------:R-:W-:Y:S02]  /*3190*/  VIADD R11, R251.reuse, 0xfffffff4 ;  /* 0xfffffff4fb0b7836 */ /* 0x040fe40000000000 */
[----:B------:R1:W-:Y:S01]  /*31a0*/  LDGSTS.E [R249+0x18], desc[UR24][R122.64], !P5 ;  /* 0x000180007af97fae */ /* 0x0003e2000e9a1018 */
[----:B------:R-:W-:Y:S01]  /*31b0*/  ISETP.GE.U32.AND P5, PT, R12, 0x7fffffb6, PT ;  /* 0x7fffffb60c00780c */ /* 0x000fe20003fa6070 */
[----:B------:R-:W-:Y:S02]  /*31c0*/  VIADD R12, R251, 0xfffffff3 ;  /* 0xfffffff3fb0c7836 */ /* 0x000fe40000000000 */
[----:B------:R1:W-:Y:S01]  /*31d0*/  LDGSTS.E [R249+0x1c], desc[UR24][R124.64], !P2 ;  /* 0x0001c0007cf97fae */ /* 0x0003e2000d1a1018 */
[----:B------:R-:W-:Y:S01]  /*31e0*/  ISETP.GE.U32.AND P2, PT, R11, 0x7fffffb5, PT ;  /* 0x7fffffb50b00780c */ /* 0x000fe20003f46070 */
[----:B------:R-:W-:-:S02]  /*31f0*/  VIADD R11, R251, 0xfffffff2 ;  /* 0xfffffff2fb0b7836 */ /* 0x000fc40000000000 */
[----:B------:R1:W-:Y:S01]  /*3200*/  LDGSTS.E [R249+0x20], desc[UR24][R126.64], !P4 ;  /* 0x000200007ef97fae */ /* 0x0003e2000e1a1018 */
[----:B------:R-:W-:Y:S01]  /*3210*/  ISETP.GE.U32.AND P4, PT, R12, 0x7fffffb4, PT ;  /* 0x7fffffb40c00780c */ /* 0x000fe20003f86070 */
[----:B------:R-:W-:Y:S02]  /*3220*/  VIADD R12, R251, 0xfffffff1 ;  /* 0xfffffff1fb0c7836 */ /* 0x000fe40000000000 */
[----:B------:R1:W-:Y:S01]  /*3230*/  LDGSTS.E [R249+0x24], desc[UR24][R128.64], !P3 ;  /* 0x0002400080f97fae */ /* 0x0003e2000d9a1018 */
[----:B------:R-:W-:Y:S01]  /*3240*/  ISETP.GE.U32.AND P3, PT, R11, 0x7fffffb3, PT ;  /* 0x7fffffb30b00780c */ /* 0x000fe20003f66070 */
[C---:B------:R-:W-:Y:S02]  /*3250*/  VIADD R11, R251.reuse, 0xfffffff0 ;  /* 0xfffffff0fb0b7836 */ /* 0x040fe40000000000 */
        /* <DEDUP_REMOVED lines=143> */
[----:B-1----:R-:W-:Y:S02]  /*3b50*/  IMAD.WIDE R70, R72, 0x4, R70 ;  /* 0x0000000448467825 */ /* 0x002fe400078e0246 */
[----:B------:R1:W-:Y:S01]  /*3b60*/  LDGSTS.E [R249+0xe8], desc[UR24][R226.64], !P5 ;  /* 0x000e8000e2f97fae */ /* 0x0003e2000e9a1018 */
[----:B------:R-:W-:Y:S01]  /*3b70*/  ISETP.GE.U32.AND P5, PT, R12, 0x7fffff82, PT ;  /* 0x7fffff820c00780c */ /* 0x000fe20003fa6070 */
[----:B----4-:R-:W-:-:S02]  /*3b80*/  IMAD.WIDE R112, R72, 0x4, R112 ;  /* 0x0000000448707825 */ /* 0x010fc400078e0270 */
[----:B------:R4:W-:Y:S01]  /*3b90*/  LDGSTS.E [R249+0xec], desc[UR24][R228.64], !P2 ;  /* 0x000ec000e4f97fae */ /* 0x0009e2000d1a1018 */
[----:B------:R-:W-:Y:S01]  /*3ba0*/  ISETP.GE.U32.AND P2, PT, R10, 0x7fffff81, PT ;  /* 0x7fffff810a00780c */ /* 0x000fe20003f46070 */
[----:B------:R-:W-:Y:S02]  /*3bb0*/  VIADD R10, R251, 0xffffffbf ;  /* 0xffffffbffb0a7836 */ /* 0x000fe40000000000 */
[----:B------:R1:W-:Y:S01]  /*3bc0*/  LDGSTS.E [R249+0xf0], desc[UR24][R230.64], !P4 ;  /* 0x000f0000e6f97fae */ /* 0x0003e2000e1a1018 */
[C---:B------:R-:W-:Y:S01]  /*3bd0*/  LEA R104, P4, R9.reuse, R110, 0x2 ;  /* 0x0000006e09687211 */ /* 0x040fe200078810ff */
[C---:B-----5:R-:W-:Y:S02]  /*3be0*/  IMAD.WIDE R114, R72.reuse, 0x4, R114 ;  /* 0x0000000448727825 */ /* 0x060fe400078e0272 */
[----:B------:R5:W-:Y:S01]  /*3bf0*/  LDGSTS.E [R249+0xf4], desc[UR24][R232.64], !P3 ;  /* 0x000f4000e8f97fae */ /* 0x000be2000d9a1018 */
[----:B------:R-:W-:Y:S01]  /*3c00*/  LEA.HI.X.SX32 R105, R9, R4, 0x2, P4 ;  /* 0x0000000409697211 */ /* 0x000fe200020f16ff */
[----:B------:R-:W-:Y:S01]  /*3c10*/  IMAD.WIDE R116, R72, 0x4, R116 ;  /* 0x0000000448747825 */ /* 0x000fe200078e0274 */
[CC--:B------:R-:W-:Y:S01]  /*3c20*/  LEA R98, P4, R245.reuse, R110.reuse, 0x2 ;  /* 0x0000006ef5627211 */ /* 0x0c0fe200078810ff */
[----:B------:R1:W-:Y:S01]  /*3c30*/  LDGSTS.E [R249+0xf8], desc[UR24][R234.64], !P5 ;  /* 0x000f8000eaf97fae */ /* 0x0003e2000e9a1018 */
[----:B------:R-:W-:Y:S01]  /*3c40*/  LEA R88, P5, R252, R110, 0x2 ;  /* 0x0000006efc587211 */ /* 0x000fe200078a10ff */
[----:B--2---:R-:W-:Y:S01]  /*3c50*/  IMAD.WIDE R118, R72, 0x4, R118 ;  /* 0x0000000448767825 */ /* 0x004fe200078e0276 */
[-C--:B------:R-:W-:Y:S01]  /*3c60*/  LEA.HI.X.SX32 R99, R245, R4.reuse, 0x2, P4 ;  /* 0x00000004f5637211 */ /* 0x080fe200020f16ff */
[----:B------:R2:W-:Y:S01]  /*3c70*/  LDGSTS.E [R249+0xfc], desc[UR24][R236.64], !P2 ;  /* 0x000fc000ecf97fae */ /* 0x0005e2000d1a1018 */
[----:B------:R-:W-:Y:S01]  /*3c80*/  LEA.HI.X.SX32 R89, R252, R4, 0x2, P5 ;  /* 0x00000004fc597211 */ /* 0x000fe200028f16ff */
[----:B------:R-:W-:Y:S01]  /*3c90*/  IMAD.WIDE R120, R72, 0x4, R120 ;  /* 0x0000000448787825 */ /* 0x000fe200078e0278 */
[CC--:B------:R-:W-:Y:S01]  /*3ca0*/  LEA R86, P5, R241.reuse, R110.reuse, 0x2 ;  /* 0x0000006ef1567211 */ /* 0x0c0fe200078a10ff */
[----:B------:R-:W0:Y:S01]  /*3cb0*/  LDGDEPBAR ;  /* 0x00000000000079af */ /* 0x000e220000000000 */
[----:B------:R-:W-:Y:S01]  /*3cc0*/  LEA R92, P4, R242, R110, 0x2 ;  /* 0x0000006ef25c7211 */ /* 0x000fe200078810ff */
[----:B------:R-:W-:Y:S01]  /*3cd0*/  IMAD.WIDE R122, R72, 0x4, R122 ;  /* 0x00000004487a7825 */ /* 0x000fe200078e027a */
[----:B------:R-:W-:-:S02]  /*3ce0*/  LEA.HI.X.SX32 R87, R241, R4, 0x2, P5 ;  /* 0x00000004f1577211 */ /* 0x000fc400028f16ff */
[----:B------:R-:W-:Y:S01]  /*3cf0*/  LEA.HI.X.SX32 R93, R242, R4, 0x2, P4 ;  /* 0x00000004f25d7211 */ /* 0x000fe200020f16ff */
[C---:B------:R-:W-:Y:S01]  /*3d00*/  IMAD.WIDE R124, R72.reuse, 0x4, R124 ;  /* 0x00000004487c7825 */ /* 0x040fe200078e027c */
[----:B------:R-:W-:Y:S02]  /*3d10*/  LEA R84, P5, R239, R110, 0x2 ;  /* 0x0000006eef547211 */ /* 0x000fe400078a10ff */
[----:B------:R-:W-:Y:S01]  /*3d20*/  ISETP.NE.U32.AND P4, PT, R7, RZ, PT ;  /* 0x000000ff0700720c */ /* 0x000fe20003f85070 */
[----:B------:R-:W-:Y:S01]  /*3d30*/  VIADD R7, R251, 0xffffffbe ;  /* 0xffffffbefb077836 */ /* 0x000fe20000000000 */
[----:B------:R-:W-:Y:S01]  /*3d40*/  LEA.HI.X.SX32 R85, R239, R4, 0x2, P5 ;  /* 0x00000004ef557211 */ /* 0x000fe200028f16ff */
[----:B------:R-:W-:Y:S01]  /*3d50*/  IMAD.WIDE R126, R72, 0x4, R126 ;  /* 0x00000004487e7825 */ /* 0x000fe200078e027e */
[CC--:B------:R-:W-:Y:S02]  /*3d60*/  LEA R102, P3, R247.reuse, R110.reuse, 0x2 ;  /* 0x0000006ef7667211 */ /* 0x0c0fe400078610ff */
[----:B------:R-:W-:Y:S01]  /*3d70*/  LEA R82, P5, R238, R110, 0x2 ;  /* 0x0000006eee527211 */ /* 0x000fe200078a10ff */
[----:B------:R-:W-:Y:S01]  /*3d80*/  IMAD.WIDE R128, R72, 0x4, R128 ;  /* 0x0000000448807825 */ /* 0x000fe200078e0280 */
[----:B------:R-:W-:-:S02]  /*3d90*/  LEA.HI.X.SX32 R103, R247, R4, 0x2, P3 ;  /* 0x00000004f7677211 */ /* 0x000fc400018f16ff */
[----:B------:R-:W-:Y:S01]  /*3da0*/  LEA.HI.X.SX32 R83, R238, R4, 0x2, P5 ;  /* 0x00000004ee537211 */ /* 0x000fe200028f16ff */
[----:B------:R-:W-:Y:S01]  /*3db0*/  IMAD.WIDE R130, R72, 0x4, R130 ;  /* 0x0000000448827825 */ /* 0x000fe200078e0282 */
[-C--:B------:R-:W-:Y:S01]  /*3dc0*/  LEA R96, P3, R244, R110.reuse, 0x2 ;  /* 0x0000006ef4607211 */ /* 0x080fe200078610ff */
[----:B------:R1:W-:Y:S01]  /*3dd0*/  LDGSTS.E [R74+0x20000], desc[UR24][R106.64], P4 ;  /* 0x200000006a4a7fae */ /* 0x0003e2000a1a1018 */
[C---:B------:R-:W-:Y:S01]  /*3de0*/  LEA R80, P5, R77.reuse, R110, 0x2 ;  /* 0x0000006e4d507211 */ /* 0x040fe200078a10ff */
[----:B------:R-:W-:Y:S01]  /*3df0*/  IMAD.WIDE R132, R72, 0x4, R132 ;  /* 0x0000000448847825 */ /* 0x000fe200078e0284 */
[-C--:B------:R-:W-:Y:S01]  /*3e00*/  LEA.HI.X.SX32 R97, R244, R4.reuse, 0x2, P3 ;  /* 0x00000004f4617211 */ /* 0x080fe200018f16ff */
[----:B------:R1:W-:Y:S01]  /*3e10*/  LDGSTS.E [R74+0x20400], desc[UR24][R104.64], P4 ;  /* 0x20400000684a7fae */ /* 0x0003e2000a1a1018 */
[----:B------:R-:W-:Y:S01]  /*3e20*/  LEA.HI.X.SX32 R81, R77, R4, 0x2, P5 ;  /* 0x000000044d517211 */ /* 0x000fe200028f16ff */
[----:B------:R-:W-:Y:S01]  /*3e30*/  IMAD.WIDE R134, R72, 0x4, R134 ;  /* 0x0000000448867825 */ /* 0x000fe200078e0286 */
[----:B------:R-:W-:Y:S01]  /*3e40*/  LEA R78, P5, R76, R110, 0x2 ;  /* 0x0000006e4c4e7211 */ /* 0x000fe200078a10ff */
[----:B------:R1:W-:Y:S01]  /*3e50*/  LDGSTS.E [R74+0x20800], desc[UR24][R102.64], P4 ;  /* 0x20800000664a7fae */ /* 0x0003e2000a1a1018 */
[----:B------:R-:W-:Y:S01]  /*3e60*/  ISETP.GE.U32.AND P3, PT, R10, 0x7fffff80, PT ;  /* 0x7fffff800a00780c */ /* 0x000fe20003f66070 */
[----:B------:R-:W-:Y:S01]  /*3e70*/  IMAD.WIDE R136, R72, 0x4, R136 ;  /* 0x0000000448887825 */ /* 0x000fe200078e0288 */
[----:B------:R-:W-:Y:S01]  /*3e80*/  LEA.HI.X.SX32 R79, R76, R4, 0x2, P5 ;  /* 0x000000044c4f7211 */ /* 0x000fe200028f16ff */
[----:B------:R1:W-:Y:S01]  /*3e90*/  LDGSTS.E [R74+0x20c00], desc[UR24][R100.64], P4 ;  /* 0x20c00000644a7fae */ /* 0x0003e2000a1a1018 */
[----:B------:R-:W-:Y:S01]  /*3ea0*/  LEA R110, P5, R75, R110, 0x2 ;  /* 0x0000006e4b6e7211 */ /* 0x000fe200078a10ff */
[C---:B------:R-:W-:Y:S01]  /*3eb0*/  IMAD.WIDE R138, R72.reuse, 0x4, R138 ;  /* 0x00000004488a7825 */ /* 0x040fe200078e028a */
[----:B------:R-:W-:Y:S01]  /*3ec0*/  ISETP.GE.U32.AND P6, PT, R7, 0x7fffff7f, PT ;  /* 0x7fffff7f0700780c */ /* 0x000fe20003fc6070 */
[----:B------:R1:W-:Y:S01]  /*3ed0*/  LDGSTS.E [R74+0x21000], desc[UR24][R98.64], P4 ;  /* 0x21000000624a7fae */ /* 0x0003e2000a1a1018 */
[----:B------:R-:W-:Y:S01]  /*3ee0*/  LEA.HI.X.SX32 R111, R75, R4, 0x2, P5 ;  /* 0x000000044b6f7211 */ /* 0x000fe200028f16ff */
[----:B------:R-:W-:Y:S01]  /*3ef0*/  VIADD R4, R251, 0xffffffbc ;  /* 0xffffffbcfb047836 */ /* 0x000fe20000000000 */
[----:B------:R-:W-:Y:S01]  /*3f00*/  ISETP.GE.U32.AND P5, PT, R5, 0x7fffff7e, PT ;  /* 0x7fffff7e0500780c */ /* 0x000fe20003fa6070 */
[----:B------:R1:W-:Y:S01]  /*3f10*/  LDGSTS.E [R74+0x21400], desc[UR24][R96.64], P4 ;  /* 0x21400000604a7fae */ /* 0x0003e2000a1a1018 */
[----:B------:R-:W-:Y:S01]  /*3f20*/  IMAD.WIDE R140, R72, 0x4, R140 ;  /* 0x00000004488c7825 */ /* 0x000fe200078e028c */
[----:B------:R-:W-:-:S02]  /*3f30*/  ISETP.NE.U32.AND P2, PT, R6, RZ, PT ;  /* 0x000000ff0600720c */ /* 0x000fc40003f45070 */
[----:B------:R1:W-:Y:S01]  /*3f40*/  LDGSTS.E [R74+0x21800], desc[UR24][R94.64], P4 ;  /* 0x218000005e4a7fae */ /* 0x0003e2000a1a1018 */
[----:B------:R-:W-:-:S03]  /*3f50*/  IMAD.WIDE R142, R72, 0x4, R142 ;  /* 0x00000004488e7825 */ /* 0x000fc600078e028e */
        /* <DEDUP_REMOVED lines=17> */
[----:B------:R-:W-:Y:S01]  /*4070*/  ISETP.GE.U32.AND P4, PT, R4, 0x7fffff7d, PT ;  /* 0x7fffff7d0400780c */ /* 0x000fe20003f86070 */
[----:B------:R-:W-:Y:S02]  /*4080*/  VIADD R4, R251, 0xffffffbb ;  /* 0xffffffbbfb047836 */ /* 0x000fe40000000000 */
[----:B------:R-:W0:Y:S01]  /*4090*/  LDGDEPBAR ;  /* 0x00000000000079af */ /* 0x000e220000000000 */
[C---:B------:R-:W-:Y:S01]  /*40a0*/  IMAD.WIDE R160, R72.reuse, 0x4, R160 ;  /* 0x0000000448a07825 */ /* 0x040fe200078e02a0 */
[----:B------:R-:W-:Y:S03]  /*40b0*/  BAR.SYNC.DEFER_BLOCKING 0x0 ;  /* 0x0000000000007b1d */ /* 0x000fe60000010000 */
[----:B------:R-:W-:-:S04]  /*40c0*/  IMAD.WIDE R162, R72, 0x4, R162 ;  /* 0x0000000448a27825 */ /* 0x000fc800078e02a2 */
[----:B------:R-:W-:-:S04]  /*40d0*/  IMAD.WIDE R164, R72, 0x4, R164 ;  /* 0x0000000448a47825 */ /* 0x000fc800078e02a4 */
[----:B------:R-:W-:-:S04]  /*40e0*/  IMAD.WIDE R166, R72, 0x4, R166 ;  /* 0x0000000448a67825 */ /* 0x000fc800078e02a6 */
[----:B------:R-:W-:-:S04]  /*40f0*/  IMAD.WIDE R168, R72, 0x4, R168 ;  /* 0x0000000448a87825 */ /* 0x000fc800078e02a8 */
[----:B------:R-:W-:-:S04]  /*4100*/  IMAD.WIDE R170, R72, 0x4, R170 ;  /* 0x0000000448aa7825 */ /* 0x000fc800078e02aa */
[----:B------:R-:W-:Y:S01]  /*4110*/  IMAD.WIDE R172, R72, 0x4, R172 ;  /* 0x0000000448ac7825 */ /* 0x000fe200078e02ac */
[----:B------:R-:W-:Y:S01]  /*4120*/  @!PT LDS RZ, [RZ] ;  /* 0x00000000fffff984 */ /* 0x000fe20000000800 */
[----:B------:R-:W-:Y:S01]  /*4130*/  @!PT LDS RZ, [RZ] ;  /* 0x00000000fffff984 */ /* 0x000fe20000000800 */
[----:B------:R-:W-:Y:S01]  /*4140*/  @!PT LDS RZ, [RZ] ;  /* 0x00000000fffff984 */ /* 0x000fe20000000800 */
[----:B------:R3:W-:Y:S01]  /*4150*/  LDGSTS.E [R249+0x10000], desc[UR24][R70.64], !P3 ;  /* 0x1000000046f97fae */ /* 0x0007e2000d9a1018 */
[----:B------:R-:W-:Y:S02]  /*4160*/  ISETP.GE.U32.AND P3, PT, R4, 0x7fffff7c, PT ;  /* 0x7fffff7c0400780c */ /* 0x000fe40003f66070 */
[----:B------:R-:W-:Y:S01]  /*4170*/  VIADD R4, R251, 0xffffffba ;  /* 0xffffffbafb047836 */ /* 0x000fe20000000000 */
[----:B------:R3:W-:Y:S01]  /*4180*/  LDGSTS.E [R249+0x10004], desc[UR24][R112.64], !P6 ;  /* 0x1000400070f97fae */ /* 0x0007e2000f1a1018 */
[----:B------:R-:W-:-:S03]  /*4190*/  IMAD.WIDE R174, R72, 0x4, R174 ;  /* 0x0000000448ae7825 */ /* 0x000fc600078e02ae */
[----:B------:R-:W-:Y:S01]  /*41a0*/  ISETP.GE.U32.AND P6, PT, R4, 0x7fffff7b, PT ;  /* 0x7fffff7b0400780c */ /* 0x000fe20003fc6070 */
[----:B------:R3:W-:Y:S01]  /*41b0*/  LDGSTS.E [R249+0x10008], desc[UR24][R114.64], !P5 ;  /* 0x1000800072f97fae */ /* 0x0007e2000e9a1018 */
[C---:B------:R-:W-:Y:S02]  /*41c0*/  VIADD R4, R251.reuse, 0xffffffb9 ;  /* 0xffffffb9fb047836 */ /* 0x040fe40000000000 */
[----:B------:R-:W-:Y:S01]  /*41d0*/  IMAD.WIDE R176, R72, 0x4, R176 ;  /* 0x0000000448b07825 */ /* 0x000fe200078e02b0 */
[----:B------:R3:W-:Y:S02]  /*41e0*/  LDGSTS.E [R249+0x1000c], desc[UR24][R116.64], !P4 ;  /* 0x1000c00074f97fae */ /* 0x0007e4000e1a1018 */
[----:B------:R-:W-:Y:S01]  /*41f0*/  ISETP.GE.U32.AND P5, PT, R4, 0x7fffff7a, PT ;  /* 0x7fffff7a0400780c */ /* 0x000fe20003fa6070 */
[----:B------:R-:W-:Y:S01]  /*4200*/  VIADD R4, R251, 0xffffffb8 ;  /* 0xffffffb8fb047836 */ /* 0x000fe20000000000 */
[----:B------:R3:W-:Y:S01]  /*4210*/  LDGSTS.E [R249+0x10010], desc[UR24][R118.64], !P3 ;  /* 0x1001000076f97fae */ /* 0x0007e2000d9a1018 */
[----:B------:R-:W-:-:S03]  /*4220*/  IMAD.WIDE R178, R72, 0x4, R178 ;  /* 0x0000000448b27825 */ /* 0x000fc600078e02b2 */
        /* <DEDUP_REMOVED lines=95> */
[----:B-1----:R-:W-:-:S03]  /*4820*/  IMAD.WIDE R226, R72, 0x4, R226 ;  /* 0x0000000448e27825 */ /* 0x002fc600078e02e2 */
[----:B------:R-:W-:Y:S01]  /*4830*/  ISETP.GE.U32.AND P4, PT, R4, 0x7fffff61, PT ;  /* 0x7fffff610400780c */ /* 0x000fe20003f86070 */
[----:B------:R-:W-:Y:S01]  /*4840*/  VIADD R4, R251, 0xffffff9f ;  /* 0xffffff9ffb047836 */ /* 0x000fe20000000000 */
[----:B------:R3:W-:Y:S01]  /*4850*/  LDGSTS.E [R249+0x10074], desc[UR24][R168.64], !P6 ;  /* 0x10074000a8f97fae */ /* 0x0007e2000f1a1018 */
[----:B----4-:R-:W-:-:S03]  /*4860*/  IMAD.WIDE R228, R72, 0x4, R228 ;  /* 0x0000000448e47825 */ /* 0x010fc600078e02e4 */
[----:B------:R-:W-:Y:S01]  /*4870*/  ISETP.GE.U32.AND P3, PT, R4, 0x7fffff60, PT ;  /* 0x7fffff600400780c */ /* 0x000fe20003f66070 */
[C---:B------:R-:W-:Y:S01]  /*4880*/  VIADD R4, R251.reuse, 0xffffff9e ;  /* 0xffffff9efb047836 */ /* 0x040fe20000000000 */
[----:B------:R3:W-:Y:S01]  /*4890*/  LDGSTS.E [R249+0x10078], desc[UR24][R170.64], !P5 ;  /* 0x10078000aaf97fae */ /* 0x0007e2000e9a1018 */
[C---:B------:R-:W-:Y:S02]  /*48a0*/  VIADD R5, R251.reuse, 0xffffff80 ;  /* 0xffffff80fb057836 */ /* 0x040fe40000000000 */
[----:B------:R-:W-:Y:S01]  /*48b0*/  IMAD.WIDE R230, R72, 0x4, R230 ;  /* 0x0000000448e67825 */ /* 0x000fe200078e02e6 */
[----:B------:R-:W-:Y:S01]  /*48c0*/  ISETP.GE.U32.AND P6, PT, R4, 0x7fffff5f, PT ;  /* 0x7fffff5f0400780c */ /* 0x000fe20003fc6070 */
[----:B------:R3:W-:Y:S02]  /*48d0*/  LDGSTS.E [R249+0x1007c], desc[UR24][R172.64], !P4 ;  /* 0x1007c000acf97fae */ /* 0x0007e4000e1a1018 */
[----:B------:R-:W-:Y:S02]  /*48e0*/  VIADD R4, R251, 0xffffff9d ;  /* 0xffffff9dfb047836 */ /* 0x000fe40000000000 */
[----:B-----5:R-:W-:-:S02]  /*48f0*/  IMAD.WIDE R232, R72, 0x4, R232 ;  /* 0x0000000448e87825 */ /* 0x020fc400078e02e8 */
[----:B------:R3:W-:Y:S01]  /*4900*/  LDGSTS.E [R249+0x10080], desc[UR24][R174.64], !P3 ;  /* 0x10080000aef97fae */ /* 0x0007e2000d9a1018 */
[----:B------:R-:W-:Y:S01]  /*4910*/  ISETP.GE.U32.AND P5, PT, R4, 0x7fffff5e, PT ;  /* 0x7fffff5e0400780c */ /* 0x000fe20003fa6070 */
[C---:B------:R-:W-:Y:S02]  /*4920*/  VIADD R4, R251.reuse, 0xffffff9c ;  /* 0xffffff9cfb047836 */ /* 0x040fe40000000000 */
[----:B------:R-:W-:Y:S02]  /*4930*/  IMAD.WIDE R234, R72, 0x4, R234 ;  /* 0x0000000448ea7825 */ /* 0x000fe400078e02ea */
[----:B------:R3:W-:Y:S01]  /*4940*/  LDGSTS.E [R249+0x10084], desc[UR24][R176.64], !P6 ;  /* 0x10084000b0f97fae */ /* 0x0007e2000f1a1018 */
[----:B------:R-:W-:Y:S01]  /*4950*/  ISETP.GE.U32.AND P4, PT, R4, 0x7fffff5d, PT ;  /* 0x7fffff5d0400780c */ /* 0x000fe20003f86070 */
[----:B------:R-:W-:Y:S02]  /*4960*/  VIADD R4, R251, 0xffffff9b ;  /* 0xffffff9bfb047836 */ /* 0x000fe40000000000 */
[----:B--2---:R-:W-:-:S03]  /*4970*/  IMAD.WIDE R236, R72, 0x4, R236 ;  /* 0x0000000448ec7825 */ /* 0x004fc600078e02ec */
        /* <DEDUP_REMOVED lines=65> */
[C---:B------:R-:W-:Y:S01]  /*4d90*/  VIADD R4, R251.reuse, 0xffffff8a ;  /* 0xffffff8afb047836 */ /* 0x040fe20000000000 */
[----:B------:R3:W-:Y:S04]  /*4da0*/  LDGSTS.E [R249+0x100c8], desc[UR24][R210.64], !P5 ;  /* 0x100c8000d2f97fae */ /* 0x0007e8000e9a1018 */
        /* <DEDUP_REMOVED lines=25> */
[----:B------:R-:W-:Y:S01]  /*4f40*/  VIADD R4, R251, 0xffffff81 ;  /* 0xffffff81fb047836 */ /* 0x000fe20000000000 */
[----:B------:R3:W-:Y:S01]  /*4f50*/  LDGSTS.E [R249+0x100ec], desc[UR24][R228.64], !P4 ;  /* 0x100ec000e4f97fae */ /* 0x0007e2000e1a1018 */
[----:B------:R-:W-:-:S03]  /*4f60*/  ISETP.GE.U32.AND P4, PT, R5, 0x7fffff41, PT ;  /* 0x7fffff410500780c */ /* 0x000fc60003f86070 */
[----:B------:R-:W-:Y:S01]  /*4f70*/  ISETP.GE.U32.AND P5, PT, R4, 0x7fffff42, PT ;  /* 0x7fffff420400780c */ /* 0x000fe20003fa6070 */
[----:B------:R3:W-:Y:S01]  /*4f80*/  LDGSTS.E [R249+0x100f0], desc[UR24][R230.64], !P3 ;  /* 0x100f0000e6f97fae */ /* 0x0007e2000d9a1018 */
[----:B------:R-:W-:-:S05]  /*4f90*/  ISETP.NE.U32.AND P3, PT, RZ, UR8, PT ;  /* 0x00000008ff007c0c */ /* 0x000fca000bf65070 */
[----:B------:R3:W-:Y:S06]  /*4fa0*/  LDGSTS.E [R249+0x100f4], desc[UR24][R232.64], !P6 ;  /* 0x100f4000e8f97fae */ /* 0x0007ec000f1a1018 */
[----:B------:R3:W-:Y:S04]  /*4fb0*/  LDGSTS.E [R249+0x100f8], desc[UR24][R234.64], !P5 ;  /* 0x100f8000eaf97fae */ /* 0x0007e8000e9a1018 */
[----:B------:R3:W-:Y:S04]  /*4fc0*/  LDGSTS.E [R249+0x100fc], desc[UR24][R236.64], !P4 ;  /* 0x100fc000ecf97fae */ /* 0x0007e8000e1a1018 */
[----:B------:R-:W0:Y:S04]  /*4fd0*/  LDGDEPBAR ;  /* 0x00000000000079af */ /* 0x000e280000000000 */
[----:B------:R3:W-:Y:S04]  /*4fe0*/  LDGSTS.E [R74+0x24000], desc[UR24][R106.64], P2 ;  /* 0x240000006a4a7fae */ /* 0x0007e800091a1018 */
        /* <DEDUP_REMOVED lines=14> */
[----:B------:R3:W-:Y:S01]  /*50d0*/  LDGSTS.E [R73+0x25e00], desc[UR24][R110.64], P2 ;  /* 0x25e000006e497fae */ /* 0x0007e200091a1018 */
[----:B------:R-:W-:-:S03]  /*50e0*/  ISETP.LT.OR P2, PT, R42, 0x40, P3 ;  /* 0x000000402a00780c */ /* 0x000fc60001f41670 */
[----:B------:R-:W0:Y:S01]  /*50f0*/  LDGDEPBAR ;  /* 0x00000000000079af */ /* 0x000e220000000000 */
[----:B------:R-:W-:-:S04]  /*5100*/  DEPBAR.LE SB0, 0x2 ;  /* 0x000080800000791a */ /* 0x000fc80000000000 */
[----:B------:R-:W-:Y:S06]  /*5110*/  BAR.SYNC.DEFER_BLOCKING 0x0 ;  /* 0x0000000000007b1d */ /* 0x000fec0000010000 */
[----:B---3--:R-:W-:Y:S05]  /*5120*/  @!P0 BRA `(.L_x_6) ;  /* 0x0000000000448947 */ /* 0x008fea0003800000 */
[----:B------:R-:W-:Y:S04]  /*5130*/  LDS.128 R4, [R249] ;  /* 0x00000000f9047984 */ /* 0x000fe80000000c00 */
[----:B------:R-:W-:Y:S04]  /*5140*/  LDS.128 R8, [R249+0x10] ;  /* 0x00001000f9087984 */ /* 0x000fe80000000c00 */
        /* <DEDUP_REMOVED lines=13> */
[----:B------:R-:W1:Y:S02]  /*5220*/  LDS.128 R64, [R249+0xf0] ;  /* 0x0000f000f9407984 */ /* 0x000e640000000c00 */
[----:B-1----:R1:W-:Y:S02]  /*5230*/  STTM.x64 tmem[UR11+0x80], R4 ;  /* 0x00008004000079ed */ /* 0x0023e4000834000b */
.L_x_6:
[----:B------:R-:W2:Y:S01]  /*5240*/  FENCE.VIEW.ASYNC.T ;  /* 0x00000000000073c6 */ /* 0x000ea20000000200 */
[----:B-1----:R-:W-:Y:S01]  /*5250*/  SHF.R.S32.HI R8, RZ, 0x1f, R72 ;  /* 0x0000001fff087819 */ /* 0x002fe20000011448 */
[----:B------:R-:W-:Y:S01]  /*5260*/  IMAD.SHL.U32 R68, R72, 0x4, RZ ;  /* 0x0000000448447824 */ /* 0x000fe200078e00ff */
[----:B--2---:R-:W-:Y:S06]  /*5270*/  BAR.SYNC.DEFER_BLOCKING 0x0 ;  /* 0x0000000000007b1d */ /* 0x004fec0000010000 */
[----:B------:R-:W-:Y:S05]  /*5280*/  @P2 BRA `(.L_x_7) ;  /* 0x0000000400542947 */ /* 0x000fea0003800000 */
[----:B------:R-:W-:Y:S01]  /*5290*/  UIADD3 UR34, UPT, UPT, UR9, 0x20000, URZ ;  /* 0x0002000009227890 */ /* 0x000fe2000fffe0ff */
[----:B------:R-:W-:Y:S01]  /*52a0*/  UMOV UR37, URZ ;  /* 0x000000ff00257c82 */ /* 0x000fe20008000000 */
[----:B------:R-:W-:Y:S02]  /*52b0*/  UIADD3 UR77, UPT, UPT, UR10, 0x88, URZ ;  /* 0x000000880a4d7890 */ /* 0x000fe4000fffe0ff */
[----:B------:R-:W-:Y:S02]  /*52c0*/  USHF.R.U32.HI UR36, URZ, 0x4, UR34 ;  /* 0x00000004ff247899 */ /* 0x000fe40008011622 */
[----:B------:R-:W-:Y:S02]  /*52d0*/  UIADD3 UR76, UPT, UPT, UR10, 0x90, URZ ;  /* 0x000000900a4c7890 */ /* 0x000fe4000fffe0ff */
[----:B------:R-:W-:Y:S02]  /*52e0*/  USGXT.U32 UR36, UR36, 0xe ;  /* 0x0000000e2424789a */ /* 0x000fe40008000000 */
[----:B------:R-:W-:-:S02]  /*52f0*/  UIADD3 UR8, UPT, UPT, UR10, 0x98, URZ ;  /* 0x000000980a087890 */ /* 0x000fc4000fffe0ff */
[----:B------:R-:W-:Y:S02]  /*5300*/  UIADD3 UR40, UP1, UPT, UR36, 0x2, URZ ;  /* 0x0000000224287890 */ /* 0x000fe4000ff3e0ff */
[----:B------:R-:W-:Y:S02]  /*5310*/  UIADD3 UR5, UPT, UPT, UR10, 0xa0, URZ ;  /* 0x000000a00a057890 */ /* 0x000fe4000fffe0ff */
[----:B------:R-:W-:Y:S02]  /*5320*/  UIADD3.X UR41, UPT, UPT, UR37, 0x40004040, URZ, UP1, !UPT ;  /* 0x4000404025297890 */ /* 0x000fe40008ffe4ff */
[----:B------:R-:W-:Y:S02]  /*5330*/  UIADD3 UR13, UPT, UPT, UR10, 0xa8, URZ ;  /* 0x000000a80a0d7890 */ /* 0x000fe4000fffe0ff */
[----:B------:R-:W-:Y:S02]  /*5340*/  UIADD3.64 UR46, UPT, UPT, UR40, 0x2, URZ ;  /* 0x00000002282e7897 */ /* 0x000fe4000fffe0ff */
[----:B------:R-:W-:-:S02]  /*5350*/  UIADD3.64 UR48, UPT, UPT, UR40, 0x4, URZ ;  /* 0x0000000428307897 */ /* 0x000fc4000fffe0ff */
[----:B------:R-:W-:Y:S02]  /*5360*/  UIADD3.64 UR50, UPT, UPT, UR40, 0x1fe, URZ ;  /* 0x000001fe28327897 */ /* 0x000fe4000fffe0ff */
[----:B------:R-:W-:Y:S02]  /*5370*/  UIADD3.64 UR52, UPT, UPT, UR40, 0x200, URZ ;  /* 0x0000020028347897 */ /* 0x000fe4000fffe0ff */
[----:B------:R-:W-:Y:S02]  /*5380*/  UIADD3 UR14, UPT, UPT, UR10, 0xb0, URZ ;  /* 0x000000b00a0e7890 */ /* 0x000fe4000fffe0ff */
[----:B------:R-:W-:Y:S01]  /*5390*/  UIADD3.64 UR54, UPT, UPT, UR40, 0x202, URZ ;  /* 0x0000020228367897 */ /* 0x000fe2000fffe0ff */
[----:B------:R-:W-:Y:S01]  /*53a0*/  UMOV UR64, 0x0 ;  /* 0x0000000000407882 */ /* 0x000fe20000000000 */
[----:B------:R-:W-:Y:S01]  /*53b0*/  UMOV UR65, 0x8100910 ;  /* 0x0810091000417882 */ /* 0x000fe20000000000 */
[----:B------:R-:W-:Y:S01]  /*53c0*/  UIADD3 UR15, UPT, UPT, UR10, 0xb8, URZ ;  /* 0x000000b80a0f7890 */ /* 0x000fe2000fffe0ff */
[----:B------:R-:W-:Y:S01]  /*53d0*/  UMOV UR37, 0x40004040 ;  /* 0x4000404000257882 */ /* 0x000fe20000000000 */
[----:B------:R-:W-:Y:S01]  /*53e0*/  UIADD3.64 UR56, UPT, UPT, UR40, 0x204, URZ ;  /* 0x0000020428387897 */ /* 0x000fe2000fffe0ff */
[----:B------:R-:W-:Y:S01]  /*53f0*/  UTCHMMA tmem[UR12], gdesc[UR36], tmem[UR10], tmem[UR64], idesc[UR65], !UPT ;  /* 0x00ff40240c0079ea */ /* 0x000fe2000f80000a */
[----:B------:R-:W-:Y:S01]  /*5400*/  UMOV UR62, 0x0 ;  /* 0x00000000003e7882 */ /* 0x000fe20000000000 */
[----:B------:R-:W-:Y:S01]  /*5410*/  UMOV UR63, 0x8100910 ;  /* 0x08100910003f7882 */ /* 0x000fe20000000000 */
[----:B------:R-:W-:-:S02]  /*5420*/  UIADD3 UR16, UPT, UPT, UR10, 0x40, URZ ;  /* 0x000000400a107890 */ /* 0x000fc4000fffe0ff */
[----:B------:R-:W-:Y:S01]  /*5430*/  UTCHMMA tmem[UR77], gdesc[UR40], tmem[UR10], tmem[UR62], idesc[UR63], UPT ;  /* 0x00ff3e284d0079ea */ /* 0x000fe2000b80000a */
[----:B------:R-:W-:Y:S01]  /*5440*/  UIADD3 UR17, UPT, UPT, UR10, 0xc0, URZ ;  /* 0x000000c00a117890 */ /* 0x000fe2000fffe0ff */
[----:B------:R-:W-:Y:S01]  /*5450*/  UMOV UR6, 0x0 ;  /* 0x0000000000067882 */ /* 0x000fe20000000000 */
[----:B------:R-:W-:Y:S01]  /*5460*/  UMOV UR7, 0x8100910 ;  /* 0x0810091000077882 */ /* 0x000fe20000000000 */
[----:B------:R-:W-:Y:S02]  /*5470*/  UIADD3 UR18, UPT, UPT, UR10, 0x40, URZ ;  /* 0x000000400a127890 */ /* 0x000fe4000fffe0ff */
[----:B------:R1:W-:Y:S01]  /*5480*/  UTCHMMA tmem[UR76], gdesc[UR46], tmem[UR10], tmem[UR6], idesc[UR7], UPT ;  /* 0x00ff062e4c0079ea */ /* 0x0003e2000b80000a */
[----:B------:R-:W-:Y:S02]  /*5490*/  UIADD3 UR19, UPT, UPT, UR10, 0xc8, URZ ;  /* 0x000000c80a137890 */ /* 0x000fe4000fffe0ff */
[----:B------:R2:W-:Y:S01]  /*54a0*/  UTCHMMA tmem[UR8], gdesc[UR48], tmem[UR10], tmem[UR62], idesc[UR63], UPT ;  /* 0x00ff3e30080079ea */ /* 0x0005e2000b80000a */
[----:B------:R-:W-:-:S02]  /*54b0*/  UIADD3 UR20, UPT, UPT, UR10, 0x40, URZ ;  /* 0x000000400a147890 */ /* 0x000fc4000fffe0ff */
[----:B------:R2:W-:Y:S01]  /*54c0*/  UTCHMMA tmem[UR5], gdesc[UR50], tmem[UR10], tmem[UR64], idesc[UR65], UPT ;  /* 0x00ff4032050079ea */ /* 0x0005e2000b80000a */
[----:B------:R-:W-:Y:S02]  /*54d0*/  UIADD3 UR21, UPT, UPT, UR10, 0xd0, URZ ;  /* 0x000000d00a157890 */ /* 0x000fe4000fffe0ff */
[----:B------:R-:W-:Y:S02]  /*54e0*/  UIADD3 UR60, UPT, UPT, UR10, 0x40, URZ ;  /* 0x000000400a3c7890 */ /* 0x000fe4000fffe0ff */
[----:B------:R-:W-:Y:S01]  /*54f0*/  UIADD3 UR61, UPT, UPT, UR10, 0xd8, URZ ;  /* 0x000000d80a3d7890 */ /* 0x000fe2000fffe0ff */
[----:B------:R-:W-:Y:S01]  /*5500*/  UMOV UR74, 0x0 ;  /* 0x00000000004a7882 */ /* 0x000fe20000000000 */
[----:B------:R-:W-:Y:S01]  /*5510*/  UMOV UR75, 0x8100910 ;  /* 0x08100910004b7882 */ /* 0x000fe20000000000 */
[----:B------:R-:W-:Y:S02]  /*5520*/  UIADD3 UR66, UPT, UPT, UR10, 0x40, URZ ;  /* 0x000000400a427890 */ /* 0x000fe4000fffe0ff */
[----:B------:R2:W-:Y:S01]  /*5530*/  UTCHMMA tmem[UR13], gdesc[UR52], tmem[UR10], tmem[UR74], idesc[UR75], UPT ;  /* 0x00ff4a340d0079ea */ /* 0x0005e2000b80000a */
[----:B------:R-:W-:Y:S01]  /*5540*/  UIADD3 UR67, UPT, UPT, UR10, 0xe0, URZ ;  /* 0x000000e00a437890 */ /* 0x000fe2000fffe0ff */
[----:B------:R-:W-:Y:S01]  /*5550*/  UMOV UR22, 0x0 ;  /* 0x0000000000167882 */ /* 0x000fe20000000000 */
[----:B------:R-:W-:Y:S01]  /*5560*/  UMOV UR23, 0x8100910 ;  /* 0x0810091000177882 */ /* 0x000fe20000000000 */
[----:B------:R-:W-:-:S02]  /*5570*/  UIADD3 UR68, UPT, UPT, UR10, 0x40, URZ ;  /* 0x000000400a447890 */ /* 0x000fc4000fffe0ff */
[----:B------:R2:W-:Y:S01]  /*5580*/  UTCHMMA tmem[UR14], gdesc[UR54], tmem[UR10], tmem[UR22], idesc[UR23], UPT ;  /* 0x00ff16360e0079ea */ /* 0x0005e2000b80000a */
        /* <DEDUP_REMOVED lines=8> */
[----:B------:R-:W-:Y:S01]  /*5610*/  UIADD3 UR72, UPT, UPT, UR10, 0x40, URZ ;  /* 0x000000400a487890 */ /* 0x000fe2000fffe0ff */
[----:B------:R2:W-:Y:S01]  /*5620*/  UTCHMMA tmem[UR17], gdesc[UR36], tmem[UR16], tmem[UR28], idesc[UR29], !UPT ;  /* 0x00ff1c24110079ea */ /* 0x0005e2000f800010 */
[----:B------:R-:W-:Y:S01]  /*5630*/  UIADD3 UR73, UPT, UPT, UR10, 0xf8, URZ ;  /* 0x000000f80a497890 */ /* 0x000fe2000fffe0ff */
[----:B------:R-:W-:Y:S01]  /*5640*/  UMOV UR30, 0x0 ;  /* 0x00000000001e7882 */ /* 0x000fe20000000000 */
[----:B------:R-:W-:Y:S01]  /*5650*/  UMOV UR31, 0x8100910 ;  /* 0x08100910001f7882 */ /* 0x000fe20000000000 */
[----:B------:R-:W-:Y:S01]  /*5660*/  UMOV UR32, 0x0 ;  /* 0x0000000000207882 */ /* 0x000fe20000000000 */
[----:B------:R-:W-:Y:S01]  /*5670*/  UMOV UR33, 0x8100910 ;  /* 0x0810091000217882 */ /* 0x000fe20000000000 */
[----:B------:R-:W-:Y:S01]  /*5680*/  UMOV UR34, 0x0 ;  /* 0x0000000000227882 */ /* 0x000fe20000000000 */
[----:B------:R-:W-:Y:S01]  /*5690*/  UMOV UR35, 0x8100910 ;  /* 0x0810091000237882 */ /* 0x000fe20000000000 */
[----:B------:R2:W-:Y:S01]  /*56a0*/  UTCHMMA tmem[UR19], gdesc[UR40], tmem[UR18], tmem[UR30], idesc[UR31], UPT ;  /* 0x00ff1e28130079ea */ /* 0x0005e2000b800012 */
        /* <DEDUP_REMOVED lines=8> */
[----:B-1----:R-:W-:Y:S01]  /*5730*/  UMOV UR6, UR4 ;  /* 0x0000000400067c82 */ /* 0x002fe20008000000 */
[----:B------:R-:W-:Y:S01]  /*5740*/  UMOV UR7, URZ ;  /* 0x000000ff00077c82 */ /* 0x000fe20008000000 */
[----:B------:R2:W-:Y:S01]  /*5750*/  UTCHMMA tmem[UR67], gdesc[UR50], tmem[UR66], tmem[UR38], idesc[UR39], UPT ;  /* 0x00ff2632430079ea */ /* 0x0005e2000b800042 */
[----:B------:R-:W-:Y:S01]  /*5760*/  UMOV UR58, 0x0 ;  /* 0x00000000003a7882 */ /* 0x000fe20000000000 */
[----:B------:R-:W-:Y:S01]  /*5770*/  UMOV UR59, 0x8100910 ;  /* 0x08100910003b7882 */ /* 0x000fe20000000000 */
[----:B------:R2:W-:Y:S01]  /*5780*/  UTCHMMA tmem[UR69], gdesc[UR52], tmem[UR68], tmem[UR42], idesc[UR43], UPT ;  /* 0x00ff2a34450079ea */ /* 0x0005e2000b800044 */
[----:B------:R-:W-:Y:S01]  /*5790*/  UMOV UR6, UR6 ;  /* 0x0000000600067c82 */ /* 0x000fe20008000000 */
[----:B------:R2:W-:Y:S01]  /*57a0*/  UTCHMMA tmem[UR71], gdesc[UR54], tmem[UR70], tmem[UR44], idesc[UR45], UPT ;  /* 0x00ff2c36470079ea */ /* 0x0005e2000b800046 */
[----:B------:R2:W-:Y:S01]  /*57b0*/  UTCHMMA tmem[UR73], gdesc[UR56], tmem[UR72], tmem[UR58], idesc[UR59], UPT ;  /* 0x00ff3a38490079ea */ /* 0x0005e2000b800048 */
[----:B------:R2:W-:Y:S01]  /*57c0*/  UTCBAR [UR6], URZ ;  /* 0x000000ff060073e9 */ /* 0x0005e200080000ff */
[----:B------:R-:W-:Y:S01]  /*57d0*/  NOP ;  /* 0x0000000000007918 */ /* 0x000fe20000000000 */
.L_x_7:
[----:B------:R-:W-:Y:S01]  /*57e0*/  BAR.SYNC.DEFER_BLOCKING 0x0 ;  /* 0x0000000000007b1d */ /* 0x000fe20000010000 */
[----:B------:R-:W-:Y:S01]  /*57f0*/  SHF.L.U64.HI R69, R72, 0x2, R8 ;  /* 0x0000000248457819 */ /* 0x000fe20000010208 */
[C---:B------:R-:W-:Y:S01]  /*5800*/  VIADD R6, R251.reuse, 0xffffff7f ;  /* 0xffffff7ffb067836 */ /* 0x040fe20000000000 */
[----:B------:R-:W-:Y:S01]  /*5810*/  IADD3 R4, P0, PT, R70, R68, RZ ;  /* 0x0000004446047210 */ /* 0x000fe20007f1e0ff */
[C---:B------:R-:W-:Y:S02]  /*5820*/  VIADD R9, R251.reuse, 0xffffff7d ;  /* 0xffffff7dfb097836 */ /* 0x040fe40000000000 */
[----:B------:R-:W-:Y:S01]  /*5830*/  VIADD R10, R251, 0xffffff6e ;  /* 0xffffff6efb0a7836 */ /* 0x000fe20000000000 */
[----:B--2---:R-:W-:Y:S01]  /*5840*/  UMOV UR6, URZ ;  /* 0x000000ff00067c82 */ /* 0x004fe20008000000 */
[----:B------:R-:W-:Y:S01]  /*5850*/  IMAD.X R5, R71, 0x1, R69, P0 ;  /* 0x0000000147057824 */ /* 0x000fe200000e0645 */
[----:B------:R-:W-:Y:S01]  /*5860*/  ISETP.GE.U32.AND P0, PT, R6, 0x7fffff40, PT ;  /* 0x7fffff400600780c */ /* 0x000fe20003f06070 */
[----:B------:R-:W-:-:S05]  /*5870*/  VIADD R6, R251, 0xffffff7e ;  /* 0xffffff7efb067836 */ /* 0x000fca0000000000 */
[----:B------:R-:W-:-:S07]  /*5880*/  ISETP.GE.U32.AND P2, PT, R6, 0x7fffff3f, PT ;  /* 0x7fffff3f0600780c */ /* 0x000fce0003f46070 */
[----:B------:R-:W-:Y:S01]  /*5890*/  @!PT LDS RZ, [RZ] ;  /* 0x00000000fffff984 */ /* 0x000fe20000000800 */
[----:B------:R-:W-:Y:S01]  /*58a0*/  @!PT LDS RZ, [RZ] ;  /* 0x00000000fffff984 */ /* 0x000fe20000000800 */
[----:B------:R-:W-:Y:S01]  /*58b0*/  @!PT LDS RZ, [RZ] ;  /* 0x00000000fffff984 */ /* 0x000fe20000000800 */
[----:B------:R1:W-:Y:S02]  /*58c0*/  LDGSTS.E [R249], desc[UR24][R4.64], !P0 ;  /* 0x0000000004f97fae */ /* 0x0003e4000c1a1018 */
[----:B-1----:R-:W-:-:S05]  /*58d0*/  IADD3 R4, P0, PT, R112, R68, RZ ;  /* 0x0000004470047210 */ /* 0x002fca0007f1e0ff */
[----:B------:R-:W-:Y:S01]  /*58e0*/  IMAD.X R5, R113, 0x1, R69, P0 ;  /* 0x0000000171057824 */ /* 0x000fe200000e0645 */
[----:B------:R-:W-:-:S04]  /*58f0*/  IADD3 R6, P0, PT, R114, R68, RZ ;  /* 0x0000004472067210 */ /* 0x000fc80007f1e0ff */
[----:B------:R1:W-:Y:S01]  /*5900*/  LDGSTS.E [R249+0x4], desc[UR24][R4.64], !P2 ;  /* 0x0000400004f97fae */ /* 0x0003e2000d1a1018 */
[----:B------:R-:W-:Y:S01]  /*5910*/  IMAD.X R7, R115, 0x1, R69, P0 ;  /* 0x0000000173077824 */ /* 0x000fe200000e0645 */
[----:B------:R-:W-:Y:S01]  /*5920*/  ISETP.GE.U32.AND P0, PT, R9, 0x7fffff3e, PT ;  /* 0x7fffff3e0900780c */ /* 0x000fe20003f06070 */
[C---:B------:R-:W-:Y:S02]  /*5930*/  VIADD R9, R251.reuse, 0xffffff7a ;  /* 0xffffff7afb097836 */ /* 0x040fe40000000000 */
[----:B-1----:R-:W-:-:S10]  /*5940*/  VIADD R4, R251, 0xffffff7c ;  /* 0xffffff7cfb047836 */ /* 0x002fd40000000000 */
[----:B------:R1:W-:Y:S01]  /*5950*/  LDGSTS.E [R249+0x8], desc[UR24][R6.64], !P0 ;  /* 0x0000800006f97fae */ /* 0x0003e2000c1a1018 */
[----:B------:R-:W-:Y:S01]  /*5960*/  ISETP.GE.U32.AND P2, PT, R4, 0x7fffff3d, PT ;  /* 0x7fffff3d0400780c */ /* 0x000fe20003f46070 */
[----:B------:R-:W-:-:S05]  /*5970*/  VIADD R4, R251, 0xffffff7b ;  /* 0xffffff7bfb047836 */ /* 0x000fca0000000000 */
[----:B------:R-:W-:Y:S02]  /*5980*/  ISETP.GE.U32.AND P0, PT, R4, 0x7fffff3c, PT ;  /* 0x7fffff3c0400780c */ /* 0x000fe40003f06070 */
[----:B------:R-:W-:-:S05]  /*5990*/  IADD3 R4, P4, PT, R116, R68, RZ ;  /* 0x0000004474047210 */ /* 0x000fca0007f9e0ff */
[----:B------:R-:W-:Y:S01]  /*59a0*/  IMAD.X R5, R117, 0x1, R69, P4 ;  /* 0x0000000175057824 */ /* 0x000fe200020e0645 */
[----:B-1----:R-:W-:-:S04]  /*59b0*/  IADD3 R6, P4, PT, R118, R68, RZ ;  /* 0x0000004476067210 */ /* 0x002fc80007f9e0ff */
[----:B------:R1:W-:Y:S01]  /*59c0*/  LDGSTS.E [R249+0xc], desc[UR24][R4.64], !P2 ;  /* 0x0000c00004f97fae */ /* 0x0003e2000d1a1018 */
[----:B------:R-:W-:Y:S01]  /*59d0*/  IMAD.X R7, R119, 0x1, R69, P4 ;  /* 0x0000000177077824 */ /* 0x000fe200020e0645 */
[----:B------:R-:W-:Y:S01]  /*59e0*/  ISETP.GE.U32.AND P2, PT, R9, 0x7fffff3b, PT ;  /* 0x7fffff3b0900780c */ /* 0x000fe20003f46070 */
[----:B------:R-:W-:-:S03]  /*59f0*/  VIADD R9, R251, 0xffffff79 ;  /* 0xffffff79fb097836 */ /* 0x000fc60000000000 */
[----:B------:R2:W-:Y:S02]  /*5a00*/  LDGSTS.E [R249+0x10], desc[UR24][R6.64], !P0 ;  /* 0x0001000006f97fae */ /* 0x0005e4000c1a1018 */
[----:B------:R-:W-:Y:S01]  /*5a10*/  ISETP.GE.U32.AND P0, PT, R9, 0x7fffff3a, PT ;  /* 0x7fffff3a0900780c */ /* 0x000fe20003f06070 */
[----:B------:R-:W-:Y:S01]  /*5a20*/  VIADD R9, R251, 0xffffff78 ;  /* 0xffffff78fb097836 */ /* 0x000fe20000000000 */
[----:B-1----:R-:W-:-:S05]  /*5a30*/  IADD3 R4, P4, PT, R120, R68, RZ ;  /* 0x0000004478047210 */ /* 0x002fca0007f9e0ff */
[----:B------:R-:W-:Y:S01]  /*5a40*/  IMAD.X R5, R121, 0x1, R69, P4 ;  /* 0x0000000179057824 */ /* 0x000fe200020e0645 */
[----:B--2---:R-:W-:-:S04]  /*5a50*/  IADD3 R6, P4, PT, R122, R68, RZ ;  /* 0x000000447a067210 */ /* 0x004fc80007f9e0ff */
[----:B------:R1:W-:Y:S01]  /*5a60*/  LDGSTS.E [R249+0x14], desc[UR24][R4.64], !P2 ;  /* 0x0001400004f97fae */ /* 0x0003e2000d1a1018 */
[----:B------:R-:W-:Y:S01]  /*5a70*/  IMAD.X R7, R123, 0x1, R69, P4 ;  /* 0x000000017b077824 */ /* 0x000fe200020e0645 */
[----:B------:R-:W-:Y:S01]  /*5a80*/  ISETP.GE.U32.AND P2, PT, R9, 0x7fffff39, PT ;  /* 0x7fffff390900780c */ /* 0x000fe20003f46070 */
[----:B------:R-:W-:-:S03]  /*5a90*/  VIADD R9, R251, 0xffffff77 ;  /* 0xffffff77fb097836 */ /* 0x000fc60000000000 */
[----:B------:R2:W-:Y:S02]  /*5aa0*/  LDGSTS.E [R249+0x18], desc[UR24][R6.64], !P0 ;  /* 0x0001800006f97fae */ /* 0x0005e4000c1a1018 */
[----:B------:R-:W-:Y:S01]  /*5ab0*/  ISETP.GE.U32.AND P0, PT, R9, 0x7fffff38, PT ;  /* 0x7fffff380900780c */ /* 0x000fe20003f06070 */
[----:B------:R-:W-:Y:S01]  /*5ac0*/  VIADD R9, R251, 0xffffff76 ;  /* 0xffffff76fb097836 */ /* 0x000fe20000000000 */
[----:B-1----:R-:W-:-:S04]  /*5ad0*/  IADD3 R4, P4, PT, R124, R68, RZ ;  /* 0x000000447c047210 */ /* 0x002fc80007f9e0ff */
[----:B------:R-:W-:Y:S01]  /*5ae0*/  ISETP.GE.U32.AND P5, PT, R9, 0x7fffff37, PT ;  /* 0x7fffff370900780c */ /* 0x000fe20003fa6070 */
[----:B------:R-:W-:Y:S02]  /*5af0*/  VIADD R9, R251, 0xffffff6c ;  /* 0xffffff6cfb097836 */ /* 0x000fe40000000000 */
        /* <DEDUP_REMOVED lines=11> */
[----:B------:R-:W-:Y:S01]  /*5bb0*/  ISETP.GE.U32.AND P0, PT, R10, 0x7fffff2f, PT ;  /* 0x7fffff2f0a00780c */ /* 0x000fe20003f06070 */
[C---:B--2---:R-:W-:Y:S01]  /*5bc0*/  VIADD R6, R251.reuse, 0xffffff6f ;  /* 0xffffff6ffb067836 */ /* 0x044fe20000000000 */
[----:B------:R-:W-:Y:S02]  /*5bd0*/  SEL R7, RZ, 0x1, P2 ;  /* 0x00000001ff077807 */ /* 0x000fe40001000000 */
[----:B------:R-:W-:Y:S01]  /*5be0*/  SEL R10, RZ, 0x1fffe, P4 ;  /* 0x0001fffeff0a7807 */ /* 0x000fe20002000000 */
[----:B------:R1:W-:Y:S01]  /*5bf0*/  LDGSTS.E [R249+0x24], desc[UR24][R4.64], !P5 ;  /* 0x0002400004f97fae */ /* 0x0003e2000e9a1018 */
[----:B------:R-:W-:Y:S01]  /*5c00*/  ISETP.GE.U32.AND P2, PT, R6, 0x7fffff30, PT ;  /* 0x7fffff300600780c */ /* 0x000fe20003f46070 */
[----:B------:R-:W-:Y:S02]  /*5c10*/  VIADD R6, R251, 0xffffff69 ;  /* 0xffffff69fb067836 */ /* 0x000fe40000000000 */
[----:B------:R-:W-:-:S02]  /*5c20*/  IMAD.IADD R10, R7, 0x1, R10 ;  /* 0x00000001070a7824 */ /* 0x000fc400078e020a */
[----:B------:R-:W-:Y:S01]  /*5c30*/  VIADD R7, R251, 0xffffff68 ;  /* 0xffffff68fb077836 */ /* 0x000fe20000000000 */
[----:B------:R-:W-:Y:S02]  /*5c40*/  ISETP.GE.U32.AND P5, PT, R6, 0x7fffff2a, PT ;  /* 0x7fffff2a0600780c */ /* 0x000fe40003fa6070 */
[----:B------:R-:W-:Y:S02]  /*5c50*/  SEL R6, RZ, 0x4, P0 ;  /* 0x00000004ff067807 */ /* 0x000fe40000000000 */
[----:B------:R-:W-:Y:S01]  /*5c60*/  ISETP.GE.U32.AND P4, PT, R7, 0x7fffff29, PT ;  /* 0x7fffff290700780c */ /* 0x000fe20003f86070 */
[C---:B------:R-:W-:Y:S01]  /*5c70*/  VIADD R7, R251.reuse, 0xffffff6a ;  /* 0xffffff6afb077836 */ /* 0x040fe20000000000 */
[----:B-1----:R-:W-:Y:S01]  /*5c80*/  LOP3.LUT R4, R10, 0x3, RZ, 0xc0, !PT ;  /* 0x000000030a047812 */ /* 0x002fe200078ec0ff */
[----:B------:R-:W-:Y:S01]  /*5c90*/  VIADD R10, R251, 0xffffff66 ;  /* 0xffffff66fb0a7836 */ /* 0x000fe20000000000 */
[----:B------:R-:W-:Y:S02]  /*5ca0*/  SEL R5, RZ, 0x7fff8, P2 ;  /* 0x0007fff8ff057807 */ /* 0x000fe40001000000 */
[----:B------:R-:W-:-:S02]  /*5cb0*/  ISETP.GE.U32.AND P0, PT, R7, 0x7fffff2b, PT ;  /* 0x7fffff2b0700780c */ /* 0x000fc40003f06070 */
[----:B------:R-:W-:Y:S02]  /*5cc0*/  IADD3 R4, PT, PT, R4, R5, R6 ;  /* 0x0000000504047210 */ /* 0x000fe40007ffe006 */
[----:B------:R-:W-:Y:S02]  /*5cd0*/  SEL R5, RZ, 0x1, P4 ;  /* 0x00000001ff057807 */ /* 0x000fe40002000000 */
[----:B------:R-:W-:-:S05]  /*5ce0*/  SEL R6, RZ, 0x1fffe, P5 ;  /* 0x0001fffeff067807 */ /* 0x000fca0002800000 */
[----:B------:R-:W-:Y:S02]  /*5cf0*/  IMAD.IADD R5, R5, 0x1, R6 ;  /* 0x0000000105057824 */ /* 0x000fe400078e0206 */
[----:B------:R-:W-:-:S03]  /*5d00*/  VIADD R6, R251, 0xffffff6b ;  /* 0xffffff6bfb067836 */ /* 0x000fc60000000000 */
[----:B------:R-:W-:Y:S02]  /*5d10*/  LOP3.LUT R7, R5, 0x3, RZ, 0xc0, !PT ;  /* 0x0000000305077812 */ /* 0x000fe400078ec0ff */
[----:B------:R-:W-:Y:S02]  /*5d20*/  ISETP.GE.U32.AND P2, PT, R6, 0x7fffff2c, PT ;  /* 0x7fffff2c0600780c */ /* 0x000fe40003f46070 */
[----:B------:R-:W-:Y:S02]  /*5d30*/  SEL R5, RZ, 0x4, P0 ;  /* 0x00000004ff057807 */ /* 0x000fe40000000000 */
[----:B------:R-:W-:Y:S02]  /*5d40*/  SEL R6, RZ, 0x7fff8, P2 ;  /* 0x0007fff8ff067807 */ /* 0x000fe40001000000 */
[----:B------:R-:W-:Y:S02]  /*5d50*/  ISETP.GE.U32.AND P2, PT, R10, 0x7fffff27, PT ;  /* 0x7fffff270a00780c */ /* 0x000fe40003f46070 */
[----:B------:R-:W-:Y:S01]  /*5d60*/  IADD3 R5, PT, PT, R7, R6, R5 ;  /* 0x0000000607057210 */ /* 0x000fe20007ffe005 */
[----:B------:R-:W-:-:S04]  /*5d70*/  VIADD R6, R251, 0xffffff75 ;  /* 0xffffff75fb067836 */ /* 0x000fc80000000000 */
[----:B------:R-:W-:Y:S01]  /*5d80*/  IMAD.SHL.U32 R5, R5, 0x100, RZ ;  /* 0x0000010005057824 */ /* 0x000fe200078e00ff */
[----:B------:R-:W-:Y:S02]  /*5d90*/  ISETP.GE.U32.AND P5, PT, R6, 0x7fffff36, PT ;  /* 0x7fffff360600780c */ /* 0x000fe40003fa6070 */
[----:B------:R-:W-:Y:S02]  /*5da0*/  IADD3 R6, P0, PT, R130, R68, RZ ;  /* 0x0000004482067210 */ /* 0x000fe40007f1e0ff */
[----:B------:R-:W-:-:S03]  /*5db0*/  LOP3.LUT R5, R5, 0xf00, RZ, 0xe2, !PT ;  /* 0x00000f0005057812 */ /* 0x000fc600078ee2ff */
[----:B------:R-:W-:Y:S01]  /*5dc0*/  IMAD.X R7, R131, 0x1, R69, P0 ;  /* 0x0000000183077824 */ /* 0x000fe200000e0645 */
[----:B------:R-:W-:Y:S01]  /*5dd0*/  ISETP.GE.U32.AND P0, PT, R9, 0x7fffff25, PT ;  /* 0x7fffff250900780c */ /* 0x000fe20003f06070 */
[----:B------:R-:W-:Y:S02]  /*5de0*/  VIADD R9, R251, 0xffffff65 ;  /* 0xffffff65fb097836 */ /* 0x000fe40000000000 */
[----:B------:R-:W-:Y:S01]  /*5df0*/  IMAD R5, R4, 0x1000, R5 ;  /* 0x0000100004057824 */ /* 0x000fe200078e0205 */
[----:B------:R-:W-:Y:S01]  /*5e00*/  SEL R10, RZ, 0x1, P0 ;  /* 0x00000001ff0a7807 */ /* 0x000fe20000000000 */
[----:B------:R1:W-:Y:S01]  /*5e10*/  LDGSTS.E [R249+0x28], desc[UR24][R6.64], !P5 ;  /* 0x0002800006f97fae */ /* 0x0003e2000e9a1018 */
[----:B------:R-:W-:Y:S01]  /*5e20*/  ISETP.GE.U32.AND P4, PT, R9, 0x7fffff26, PT ;  /* 0x7fffff260900780c */ /* 0x000fe20003f86070 */
[----:B------:R-:W-:-:S03]  /*5e30*/  VIADD R9, R251, 0xffffff67 ;  /* 0xffffff67fb097836 */ /* 0x000fc60000000000 */
[----:B------:R-:W-:Y:S02]  /*5e40*/  SEL R11, RZ, 0x1fffe, P4 ;  /* 0x0001fffeff0b7807 */ /* 0x000fe40002000000 */
[----:B------:R-:W-:Y:S01]  /*5e50*/  ISETP.GE.U32.AND P4, PT, R9, 0x7fffff28, PT ;  /* 0x7fffff280900780c */ /* 0x000fe20003f86070 */
[C---:B------:R-:W-:Y:S02]  /*5e60*/  VIADD R9, R251.reuse, 0xffffff61 ;  /* 0xffffff61fb097836 */ /* 0x040fe40000000000 */
[----:B------:R-:W-:Y:S02]  /*5e70*/  IMAD.IADD R11, R10, 0x1, R11 ;  /* 0x000000010a0b7824 */ /* 0x000fe400078e020b */
[----:B------:R-:W-:Y:S01]  /*5e80*/  VIADD R10, R251, 0xffffff60 ;  /* 0xffffff60fb0a7836 */ /* 0x000fe20000000000 */
[----:B------:R-:W-:Y:S02]  /*5e90*/  ISETP.GE.U32.AND P5, PT, R9, 0x7fffff22, PT ;  /* 0x7fffff220900780c */ /* 0x000fe40003fa6070 */
[----:B------:R-:W-:-:S02]  /*5ea0*/  SEL R9, RZ, 0x4, P2 ;  /* 0x00000004ff097807 */ /* 0x000fc40001000000 */
[----:B-1----:R-:W-:Y:S02]  /*5eb0*/  LOP3.LUT R7, R11, 0x3, RZ, 0xc0, !PT ;  /* 0x000000030b077812 */ /* 0x002fe400078ec0ff */
[----:B------:R-:W-:Y:S02]  /*5ec0*/  SEL R6, RZ, 0x7fff8, P4 ;  /* 0x0007fff8ff067807 */ /* 0x000fe40002000000 */
[----:B------:R-:W-:Y:S01]  /*5ed0*/  ISETP.GE.U32.AND P0, PT, R10, 0x7fffff21, PT ;  /* 0x7fffff210a00780c */ /* 0x000fe20003f06070 */
[----:B------:R-:W-:Y:S01]  /*5ee0*/  VIADD R10, R251, 0xffffff62 ;  /* 0xffffff62fb0a7836 */ /* 0x000fe20000000000 */
[----:B------:R-:W-:Y:S02]  /*5ef0*/  IADD3 R7, PT, PT, R7, R6, R9 ;  /* 0x0000000607077210 */ /* 0x000fe40007ffe009 */
[----:B------:R-:W-:Y:S02]  /*5f00*/  SEL R9, RZ, 0x1fffe, P5 ;  /* 0x0001fffeff097807 */ /* 0x000fe40002800000 */
[----:B------:R-:W-:-:S02]  /*5f10*/  SEL R6, RZ, 0x1, P0 ;  /* 0x00000001ff067807 */ /* 0x000fc40000000000 */
[----:B------:R-:W-:-:S03]  /*5f20*/  ISETP.GE.U32.AND P2, PT, R10, 0x7fffff23, PT ;  /* 0x7fffff230a00780c */ /* 0x000fc60003f46070 */
[----:B------:R-:W-:Y:S02]  /*5f30*/  IMAD.IADD R6, R6, 0x1, R9 ;  /* 0x0000000106067824 */ /* 0x000fe400078e0209 */
[----:B------:R-:W-:-:S03]  /*5f40*/  VIADD R9, R251, 0xffffff63 ;  /* 0xffffff63fb097836 */ /* 0x000fc60000000000 */
[----:B------:R-:W-:Y:S02]  /*5f50*/  LOP3.LUT R10, R6, 0x3, RZ, 0xc0, !PT ;  /* 0x00000003060a7812 */ /* 0x000fe400078ec0ff */
[----:B------:R-:W-:Y:S02]  /*5f60*/  ISETP.GE.U32.AND P4, PT, R9, 0x7fffff24, PT ;  /* 0x7fffff240900780c */ /* 0x000fe40003f86070 */
[----:B------:R-:W-:Y:S02]  /*5f70*/  SEL R6, RZ, 0x4, P2 ;  /* 0x00000004ff067807 */ /* 0x000fe40001000000 */
[----:B------:R-:W-:Y:S02]  /*5f80*/  SEL R9, RZ, 0x7fff8, P4 ;  /* 0x0007fff8ff097807 */ /* 0x000fe40002000000 */
[-C--:B------:R-:W-:Y:S02]  /*5f90*/  IADD3 R14, P4, PT, R136, R68.reuse, RZ ;  /* 0x00000044880e7210 */ /* 0x080fe40007f9e0ff */
[----:B------:R-:W-:Y:S01]  /*5fa0*/  IADD3 R6, PT, PT, R10, R9, R6 ;  /* 0x000000090a067210 */ /* 0x000fe20007ffe006 */
[----:B------:R-:W-:Y:S01]  /*5fb0*/  VIADD R9, R251, 0xffffff74 ;  /* 0xffffff74fb097836 */ /* 0x000fe20000000000 */
[-C--:B------:R-:W-:Y:S01]  /*5fc0*/  IADD3 R10, P2, PT, R132, R68.reuse, RZ ;  /* 0x00000044840a7210 */ /* 0x080fe20007f5e0ff */
[----:B------:R-:W-:Y:S01]  /*5fd0*/  IMAD.X R15, R137, 0x1, R69, P4 ;  /* 0x00000001890f7824 */ /* 0x000fe200020e0645 */
[----:B------:R-:W-:-:S02]  /*5fe0*/  IADD3 R18, P4, PT, R140, R68, RZ ;  /* 0x000000448c127210 */ /* 0x000fc40007f9e0ff */
[----:B------:R-:W-:Y:S01]  /*5ff0*/  LOP3.LUT R6, R6, 0xf, RZ, 0xc0, !PT ;  /* 0x0000000f06067812 */ /* 0x000fe200078ec0ff */
[--C-:B------:R-:W-:Y:S01]  /*6000*/  IMAD.X R11, R133, 0x1, R69.reuse, P2 ;  /* 0x00000001850b7824 */ /* 0x100fe200010e0645 */
[-C--:B------:R-:W-:Y:S01]  /*6010*/  IADD3 R12, P2, PT, R134, R68.reuse, RZ ;  /* 0x00000044860c7210 */ /* 0x080fe20007f5e0ff */
[--C-:B------:R-:W-:Y:S01]  /*6020*/  IMAD.X R19, R141, 0x1, R69.reuse, P4 ;  /* 0x000000018d137824 */ /* 0x100fe200020e0645 */
[-C--:B------:R-:W-:Y:S01]  /*6030*/  IADD3 R22, P4, PT, R144, R68.reuse, RZ ;  /* 0x0000004490167210 */ /* 0x080fe20007f9e0ff */
[----:B------:R-:W-:Y:S01]  /*6040*/  IMAD R6, R7, 0x10, R6 ;  /* 0x0000001007067824 */ /* 0x000fe200078e0206 */
[----:B------:R-:W1:Y:S01]  /*6050*/  LDC R144, c[0x0][0x3a0] ;  /* 0x0000e800ff907b82 */ /* 0x000e620000000800 */
[--C-:B------:R-:W-:Y:S01]  /*6060*/  IMAD.X R13, R135, 0x1, R69.reuse, P2 ;  /* 0x00000001870d7824 */ /* 0x100fe200010e0645 */
[-C--:B------:R-:W-:Y:S01]  /*6070*/  IADD3 R16, P2, PT, R138, R68.reuse, RZ ;  /* 0x000000448a107210 */ /* 0x080fe20007f5e0ff */
[--C-:B------:R-:W-:Y:S01]  /*6080*/  IMAD.X R23, R145, 0x1, R69.reuse, P4 ;  /* 0x0000000191177824 */ /* 0x100fe200020e0645 */
[-C--:B------:R-:W-:Y:S01]  /*6090*/  IADD3 R26, P4, PT, R148, R68.reuse, RZ ;  /* 0x00000044941a7210 */ /* 0x080fe20007f9e0ff */
[----:B------:R-:W-:Y:S01]  /*60a0*/  VIADD R7, R251, 0xffffff71 ;  /* 0xffffff71fb077836 */ /* 0x000fe20000000000 */
[----:B------:R-:W-:Y:S01]  /*60b0*/  LOP3.LUT R70, R6, 0xff, RZ, 0xc0, !PT ;  /* 0x000000ff06467812 */ /* 0x000fe200078ec0ff */
[--C-:B------:R-:W-:Y:S01]  /*60c0*/  IMAD.X R17, R139, 0x1, R69.reuse, P2 ;  /* 0x000000018b117824 */ /* 0x100fe200010e0645 */
[-C--:B------:R-:W-:Y:S01]  /*60d0*/  IADD3 R20, P2, PT, R142, R68.reuse, RZ ;  /* 0x000000448e147210 */ /* 0x080fe20007f5e0ff */
[--C-:B------:R-:W-:Y:S01]  /*60e0*/  IMAD.X R27, R149, 0x1, R69.reuse, P4 ;  /* 0x00000001951b7824 */ /* 0x100fe200020e0645 */
[-C--:B------:R-:W-:Y:S01]  /*60f0*/  IADD3 R30, P4, PT, R152, R68.reuse, RZ ;  /* 0x00000044981e7210 */ /* 0x080fe20007f9e0ff */
[----:B------:R-:W2:Y:S01]  /*6100*/  S2R R145, SR_TID.X ;  /* 0x0000000000917919 */ /* 0x000ea20000002100 */
[-C--:B------:R-:W-:Y:S01]  /*6110*/  IADD3 R6, P6, PT, R210, R68.reuse, RZ ;  /* 0x00000044d2067210 */ /* 0x080fe20007fde0ff */
[--C-:B------:R-:W-:Y:S01]  /*6120*/  IMAD.X R21, R143, 0x1, R69.reuse, P2 ;  /* 0x000000018f157824 */ /* 0x100fe200010e0645 */
[-C--:B------:R-:W-:Y:S01]  /*6130*/  IADD3 R24, P2, PT, R146, R68.reuse, RZ ;  /* 0x0000004492187210 */ /* 0x080fe20007f5e0ff */
[----:B------:R-:W-:Y:S01]  /*6140*/  IMAD.X R31, R153, 0x1, R69, P4 ;  /* 0x00000001991f7824 */ /* 0x000fe200020e0645 */
[----:B------:R-:W-:-:S03]  /*6150*/  IADD3 R34, P4, PT, R156, R68, RZ ;  /* 0x000000449c227210 */ /* 0x000fc60007f9e0ff */
[--C-:B------:R-:W-:Y:S01]  /*6160*/  IMAD.X R25, R147, 0x1, R69.reuse, P2 ;  /* 0x0000000193197824 */ /* 0x100fe200010e0645 */
[-C--:B------:R-:W-:Y:S01]  /*6170*/  IADD3 R28, P2, PT, R150, R68.reuse, RZ ;  /* 0x00000044961c7210 */ /* 0x080fe20007f5e0ff */
[--C-:B------:R-:W-:Y:S01]  /*6180*/  IMAD.X R35, R157, 0x1, R69.reuse, P4 ;  /* 0x000000019d237824 */ /* 0x100fe200020e0645 */
[-C--:B------:R-:W-:Y:S01]  /*6190*/  IADD3 R38, P4, PT, R160, R68.reuse, RZ ;  /* 0x00000044a0267210 */ /* 0x080fe20007f9e0ff */
[----:B-1----:R-:W-:Y:S02]  /*61a0*/  VIADD R144, R144, 0xffffff80 ;  /* 0xffffff8090907836 */ /* 0x002fe40000000000 */
[--C-:B------:R-:W-:Y:S01]  /*61b0*/  IMAD.X R29, R151, 0x1, R69.reuse, P2 ;  /* 0x00000001971d7824 */ /* 0x100fe200010e0645 */
[-C--:B------:R-:W-:Y:S01]  /*61c0*/  IADD3 R32, P2, PT, R154, R68.reuse, RZ ;  /* 0x000000449a207210 */ /* 0x080fe20007f5e0ff */
[----:B------:R-:W-:Y:S01]  /*61d0*/  IMAD.X R39, R161, 0x1, R69, P4 ;  /* 0x00000001a1277824 */ /* 0x000fe200020e0645 */
[----:B------:R-:W-:-:S03]  /*61e0*/  IADD3 R42, P4, PT, R164, R68, RZ ;  /* 0x00000044a42a7210 */ /* 0x000fc60007f9e0ff */
[--C-:B------:R-:W-:Y:S01]  /*61f0*/  IMAD.X R33, R155, 0x1, R69.reuse, P2 ;  /* 0x000000019b217824 */ /* 0x100fe200010e0645 */
[-C--:B------:R-:W-:Y:S01]  /*6200*/  IADD3 R36, P2, PT, R158, R68.reuse, RZ ;  /* 0x000000449e247210 */ /* 0x080fe20007f5e0ff */
[----:B------:R-:W-:Y:S01]  /*6210*/  IMAD.X R43, R165, 0x1, R69, P4 ;  /* 0x00000001a52b7824 */ /* 0x000fe200020e0645 */
[----:B------:R-:W-:-:S03]  /*6220*/  IADD3 R46, P4, PT, R168, R68, RZ ;  /* 0x00000044a82e7210 */ /* 0x000fc60007f9e0ff */
[--C-:B------:R-:W-:Y:S01]  /*6230*/  IMAD.X R37, R159, 0x1, R69.reuse, P2 ;  /* 0x000000019f257824 */ /* 0x100fe200010e0645 */
[-C--:B------:R-:W-:Y:S01]  /*6240*/  IADD3 R40, P2, PT, R162, R68.reuse, RZ ;  /* 0x00000044a2287210 */ /* 0x080fe20007f5e0ff */
[--C-:B------:R-:W-:Y:S01]  /*6250*/  IMAD.X R47, R169, 0x1, R69.reuse, P4 ;  /* 0x00000001a92f7824 */ /* 0x100fe200020e0645 */
[-C--:B------:R-:W-:Y:S02]  /*6260*/  IADD3 R50, P4, PT, R172, R68.reuse, RZ ;  /* 0x00000044ac327210 */ /* 0x080fe40007f9e0ff */
[----:B--2---:R-:W-:Y:S01]  /*6270*/  LOP3.LUT R145, R145, 0x3f, RZ, 0xc0, !PT ;  /* 0x0000003f91917812 */ /* 0x004fe200078ec0ff */
        /* <DEDUP_REMOVED lines=28> */
[----:B------:R-:W1:Y:S02]  /*6440*/  LDC R187, c[0x0][0x3a0] ;  /* 0x0000e800ffbb7b82 */ /* 0x000e640000000800 */
[--C-:B------:R-:W-:Y:S01]  /*6450*/  IMAD.X R113, R191, 0x1, R69.reuse, P2 ;  /* 0x00000001bf717824 */ /* 0x100fe200010e0645 */
[-C--:B------:R-:W-:Y:S01]  /*6460*/  IADD3 R116, P2, PT, R194, R68.reuse, RZ ;  /* 0x00000044c2747210 */ /* 0x080fe20007f5e0ff */
[----:B------:R-:W-:Y:S01]  /*6470*/  IMAD.X R123, R201, 0x1, R69, P4 ;  /* 0x00000001c97b7824 */ /* 0x000fe200020e0645 */
[----:B------:R-:W-:-:S03]  /*6480*/  IADD3 R126, P4, PT, R204, R68, RZ ;  /* 0x00000044cc7e7210 */ /* 0x000fc60007f9e0ff */
[--C-:B------:R-:W-:Y:S01]  /*6490*/  IMAD.X R117, R195, 0x1, R69.reuse, P2 ;  /* 0x00000001c3757824 */ /* 0x100fe200010e0645 */
[-C--:B------:R-:W-:Y:S01]  /*64a0*/  IADD3 R120, P2, PT, R198, R68.reuse, RZ ;  /* 0x00000044c6787210 */ /* 0x080fe20007f5e0ff */
[--C-:B------:R-:W-:Y:S01]  /*64b0*/  IMAD.X R127, R205, 0x1, R69.reuse, P4 ;  /* 0x00000001cd7f7824 */ /* 0x100fe200020e0645 */
[----:B------:R-:W-:Y:S01]  /*64c0*/  ISETP.GE.U32.AND P4, PT, R9, 0x7fffff35, PT ;  /* 0x7fffff350900780c */ /* 0x000fe20003f86070 */
[----:B------:R-:W-:Y:S02]  /*64d0*/  VIADD R9, R251, 0xffffff73 ;  /* 0xffffff73fb097836 */ /* 0x000fe40000000000 */
[----:B------:R-:W-:Y:S01]  /*64e0*/  IMAD.X R121, R199, 0x1, R69, P2 ;  /* 0x00000001c7797824 */ /* 0x000fe200010e0645 */
[----:B------:R-:W-:-:S05]  /*64f0*/  IADD3 R124, P2, PT, R202, R68, RZ ;  /* 0x00000044ca7c7210 */ /* 0x000fca0007f5e0ff */
[----:B------:R-:W-:Y:S01]  /*6500*/  IMAD.X R125, R203, 0x1, R69, P2 ;  /* 0x00000001cb7d7824 */ /* 0x000fe200010e0645 */
[----:B------:R-:W-:-:S03]  /*6510*/  IADD3 R128, P2, PT, R206, R68, RZ ;  /* 0x00000044ce807210 */ /* 0x000fc60007f5e0ff */
[----:B------:R2:W-:Y:S01]  /*6520*/  LDGSTS.E [R249+0x2c], desc[UR24][R10.64], !P4 ;  /* 0x0002c0000af97fae */ /* 0x0005e2000e1a1018 */
[----:B------:R-:W-:Y:S01]  /*6530*/  IADD3 R4, P4, PT, R208, R68, RZ ;  /* 0x00000044d0047210 */ /* 0x000fe20007f9e0ff */
[----:B------:R-:W-:Y:S01]  /*6540*/  IMAD.X R129, R207, 0x1, R69, P2 ;  /* 0x00000001cf817824 */ /* 0x000fe200010e0645 */
[----:B------:R-:W-:Y:S01]  /*6550*/  ISETP.GE.U32.AND P2, PT, R9, 0x7fffff34, PT ;  /* 0x7fffff340900780c */ /* 0x000fe20003f46070 */
[----:B------:R-:W-:Y:S02]  /*6560*/  VIADD R9, R251, 0xffffff72 ;  /* 0xffffff72fb097836 */ /* 0x000fe40000000000 */
[----:B-1----:R-:W-:-:S03]  /*6570*/  VIADD R187, R187, 0x3f ;  /* 0x0000003fbbbb7836 */ /* 0x002fc60000000000 */
[----:B------:R-:W-:Y:S01]  /*6580*/  ISETP.GE.U32.AND P5, PT, R9, 0x7fffff33, PT ;  /* 0x7fffff330900780c */ /* 0x000fe20003fa6070 */
[----:B------:R-:W-:Y:S02]  /*6590*/  IMAD.IADD R9, R5, 0x1, R70 ;  /* 0x0000000105097824 */ /* 0x000fe400078e0246 */
[--C-:B------:R-:W-:Y:S01]  /*65a0*/  IMAD.X R5, R209, 0x1, R69.reuse, P4 ;  /* 0x00000001d1057824 */ /* 0x100fe200020e0645 */
[----:B------:R-:W-:Y:S01]  /*65b0*/  ISETP.GE.U32.AND P4, PT, R7, 0x7fffff32, PT ;  /* 0x7fffff320700780c */ /* 0x000fe20003f86070 */
[----:B------:R-:W-:Y:S01]  /*65c0*/  VIADD R70, R251, 0xffffff70 ;  /* 0xffffff70fb467836 */ /* 0x000fe20000000000 */
[----:B------:R-:W-:Y:S01]  /*65d0*/  LOP3.LUT R9, R9, 0xffff, RZ, 0xc0, !PT ;  /* 0x0000ffff09097812 */ /* 0x000fe200078ec0ff */
[----:B------:R1:W-:Y:S01]  /*65e0*/  LDGSTS.E [R249+0x30], desc[UR24][R12.64], !P2 ;  /* 0x000300000cf97fae */ /* 0x0003e2000d1a1018 */
[----:B------:R-:W-:Y:S02]  /*65f0*/  IMAD.X R7, R211, 0x1, R69, P6 ;  /* 0x00000001d3077824 */ /* 0x000fe400030e0645 */
[----:B--2---:R-:W-:-:S02]  /*6600*/  SHF.R.U32.HI R10, RZ, 0xf, R9 ;  /* 0x0000000fff0a7819 */ /* 0x004fc40000011609 */
[----:B------:R-:W-:Y:S01]  /*6610*/  ISETP.GE.U32.AND P2, PT, R70, 0x7fffff31, PT ;  /* 0x7fffff314600780c */ /* 0x000fe20003f46070 */
[----:B------:R2:W-:Y:S01]  /*6620*/  LDGSTS.E [R249+0x34], desc[UR24][R14.64], !P5 ;  /* 0x000340000ef97fae */ /* 0x0005e2000e9a1018 */
[----:B------:R-:W-:Y:S02]  /*6630*/  LOP3.LUT P5, RZ, R10, 0x1, RZ, 0xc0, !PT ;  /* 0x000000010aff7812 */ /* 0x000fe400078ac0ff */
[--C-:B------:R-:W-:Y:S01]  /*6640*/  SHF.R.U32.HI R11, RZ, 0xe, R9.reuse ;  /* 0x0000000eff0b7819 */ /* 0x100fe20000011609 */
[----:B------:R-:W-:Y:S01]  /*6650*/  LDGSTS.E [R249+0x38], desc[UR24][R16.64], !P4 ;  /* 0x0003800010f97fae */ /* 0x000fe2000e1a1018 */
[----:B------:R-:W-:Y:S02]  /*6660*/  IADD3 R10, P6, PT, R212, R68, RZ ;  /* 0x00000044d40a7210 */ /* 0x000fe40007fde0ff */
[----:B------:R-:W-:Y:S02]  /*6670*/  LOP3.LUT P4, RZ, R11, 0x1, RZ, 0xc0, !PT ;  /* 0x000000010bff7812 */ /* 0x000fe4000788c0ff */
[----:B------:R-:W-:Y:S01]  /*6680*/  SHF.R.U32.HI R70, RZ, 0xd, R9 ;  /* 0x0000000dff467819 */ /* 0x000fe20000011609 */
[----:B------:R-:W-:Y:S01]  /*6690*/  IMAD.X R11, R213, 0x1, R69, P6 ;  /* 0x00000001d50b7824 */ /* 0x000fe200030e0645 */
[--C-:B-1----:R-:W-:Y:S01]  /*66a0*/  SHF.R.U32.HI R13, RZ, 0xc, R9.reuse ;  /* 0x0000000cff0d7819 */ /* 0x102fe20000011609 */
[----:B------:R1:W-:Y:S01]  /*66b0*/  LDGSTS.E [R249+0x3c], desc[UR24][R18.64], !P2 ;  /* 0x0003c00012f97fae */ /* 0x0003e2000d1a1018 */
[----:B------:R-:W-:-:S02]  /*66c0*/  SHF.R.U32.HI R12, RZ, 0xb, R9 ;  /* 0x0000000bff0c7819 */ /* 0x000fc40000011609 */
[----:B------:R-:W-:Y:S01]  /*66d0*/  LOP3.LUT P6, RZ, R70, 0x1, RZ, 0xc0, !PT ;  /* 0x0000000146ff7812 */ /* 0x000fe200078cc0ff */
[----:B------:R3:W-:Y:S01]  /*66e0*/  LDGSTS.E [R249+0x40], desc[UR24][R20.64], P5 ;  /* 0x0004000014f97fae */ /* 0x0007e2000a9a1018 */
[----:B------:R-:W-:Y:S02]  /*66f0*/  LOP3.LUT P2, RZ, R13, 0x1, RZ, 0xc0, !PT ;  /* 0x000000010dff7812 */ /* 0x000fe4000784c0ff */
[----:B------:R-:W-:Y:S01]  /*6700*/  LOP3.LUT P5, RZ, R12, 0x1, RZ, 0xc0, !PT ;  /* 0x000000010cff7812 */ /* 0x000fe200078ac0ff */
[----:B------:R4:W-:Y:S01]  /*6710*/  LDGSTS.E [R249+0x44], desc[UR24][R22.64], P4 ;  /* 0x0004400016f97fae */ /* 0x0009e2000a1a1018 */
[-C--:B------:R-:W-:Y:S02]  /*6720*/  IADD3 R12, P4, PT, R214, R68.reuse, RZ ;  /* 0x00000044d60c7210 */ /* 0x080fe40007f9e0ff */
[--C-:B--2---:R-:W-:Y:S02]  /*6730*/  SHF.R.U32.HI R14, RZ, 0xa, R9.reuse ;  /* 0x0000000aff0e7819 */ /* 0x104fe40000011609 */
[----:B------:R-:W-:Y:S01]  /*6740*/  SHF.R.U32.HI R15, RZ, 0x9, R9 ;  /* 0x00000009ff0f7819 */ /* 0x000fe20000011609 */
[----:B------:R-:W-:Y:S01]  /*6750*/  IMAD.X R13, R215, 0x1, R69, P4 ;  /* 0x00000001d70d7824 */ /* 0x000fe200020e0645 */
[----:B------:R-:W-:Y:S01]  /*6760*/  LOP3.LUT P4, RZ, R14, 0x1, RZ, 0xc0, !PT ;  /* 0x000000010eff7812 */ /* 0x000fe2000788c0ff */
[----:B------:R-:W-:Y:S01]  /*6770*/  LDGSTS.E [R249+0x48], desc[UR24][R24.64], P6 ;  /* 0x0004800018f97fae */ /* 0x000fe2000b1a1018 */
[----:B-1----:R-:W-:Y:S01]  /*6780*/  SHF.R.U32.HI R19, RZ, 0x8, R9 ;  /* 0x00000008ff137819 */ /* 0x002fe20000011609 */
[----:B---3--:R-:W-:Y:S01]  /*6790*/  VIADD R21, R251, 0xffffff4c ;  /* 0xffffff4cfb157836 */ /* 0x008fe20000000000 */
[----:B------:R-:W-:Y:S01]  /*67a0*/  IADD3 R14, P6, PT, R216, R68, RZ ;  /* 0x00000044d80e7210 */ /* 0x000fe20007fde0ff */
[----:B------:R-:W-:Y:S01]  /*67b0*/  LDGSTS.E [R249+0x4c], desc[UR24][R26.64], P2 ;  /* 0x0004c0001af97fae */ /* 0x000fe200091a1018 */
[----:B------:R-:W-:Y:S01]  /*67c0*/  LOP3.LUT P2, RZ, R15, 0x1, RZ, 0xc0, !PT ;  /* 0x000000010fff7812 */ /* 0x000fe2000784c0ff */
[----:B------:R-:W-:-:S02]  /*67d0*/  VIADD R20, R251, 0xffffff4d ;  /* 0xffffff4dfb147836 */ /* 0x000fc40000000000 */
[----:B------:R-:W-:Y:S01]  /*67e0*/  LDGSTS.E [R249+0x50], desc[UR24][R28.64], P5 ;  /* 0x000500001cf97fae */ /* 0x000fe2000a9a1018 */
[----:B------:R-:W-:Y:S01]  /*67f0*/  IADD3 R16, P5, PT, R218, R68, RZ ;  /* 0x00000044da107210 */ /* 0x000fe20007fbe0ff */
[----:B----4-:R-:W-:Y:S02]  /*6800*/  VIADD R22, R251, 0xffffff46 ;  /* 0xffffff46fb167836 */ /* 0x010fe40000000000 */
[----:B------:R-:W-:Y:S01]  /*6810*/  LDGSTS.E [R249+0x54], desc[UR24][R30.64], P4 ;  /* 0x000540001ef97fae */ /* 0x000fe2000a1a1018 */
[----:B------:R-:W-:Y:S01]  /*6820*/  ISETP.GE.U32.AND P4, PT, R21, 0x7fffff0d, PT ;  /* 0x7fffff0d1500780c */ /* 0x000fe20003f86070 */
[----:B------:R-:W-:Y:S01]  /*6830*/  IMAD.X R17, R219, 0x1, R69, P5 ;  /* 0x00000001db117824 */ /* 0x000fe200028e0645 */
[----:B------:R-:W-:Y:S01]  /*6840*/  LOP3.LUT P5, RZ, R19, 0x1, RZ, 0xc0, !PT ;  /* 0x0000000113ff7812 */ /* 0x000fe200078ac0ff */
[C---:B------:R-:W-:Y:S01]  /*6850*/  VIADD R21, R251.reuse, 0xffffff4e ;  /* 0xffffff4efb157836 */ /* 0x040fe20000000000 */
[----:B------:R-:W-:Y:S01]  /*6860*/  SEL R133, RZ, 0x1, P4 ;  /* 0x00000001ff857807 */ /* 0x000fe20002000000 */
[----:B------:R-:W-:Y:S01]  /*6870*/  LDGSTS.E [R249+0x58], desc[UR24][R32.64], P2 ;  /* 0x0005800020f97fae */ /* 0x000fe200091a1018 */
[----:B------:R-:W-:Y:S01]  /*6880*/  ISETP.GE.U32.AND P2, PT, R20, 0x7fffff0e, PT ;  /* 0x7fffff0e1400780c */ /* 0x000fe20003f46070 */
[----:B------:R-:W-:-:S02]  /*6890*/  VIADD R20, R251, 0xffffff4f ;  /* 0xffffff4ffb147836 */ /* 0x000fc40000000000 */
[--C-:B------:R-:W-:Y:S01]  /*68a0*/  IMAD.X R15, R217, 0x1, R69.reuse, P6 ;  /* 0x00000001d90f7824 */ /* 0x100fe200030e0645 */
[----:B------:R-:W-:Y:S02]  /*68b0*/  SEL R138, RZ, 0x1fffe, P2 ;  /* 0x0001fffeff8a7807 */ /* 0x000fe40001000000 */
[----:B------:R-:W-:Y:S01]  /*68c0*/  ISETP.GE.U32.AND P4, PT, R20, 0x7fffff10, PT ;  /* 0x7fffff101400780c */ /* 0x000fe20003f86070 */
[----:B------:R-:W-:Y:S01]  /*68d0*/  VIADD R20, R251, 0xffffff49 ;  /* 0xffffff49fb147836 */ /* 0x000fe20000000000 */
[----:B------:R-:W-:Y:S01]  /*68e0*/  IADD3 R18, P6, PT, R220, R68, RZ ;  /* 0x00000044dc127210 */ /* 0x000fe20007fde0ff */
[----:B------:R1:W-:Y:S01]  /*68f0*/  LDGSTS.E [R249+0x5c], desc[UR24][R34.64], P5 ;  /* 0x0005c00022f97fae */ /* 0x0003e2000a9a1018 */
[----:B------:R-:W-:Y:S01]  /*6900*/  ISETP.GE.U32.AND P5, PT, R21, 0x7fffff0f, PT ;  /* 0x7fffff0f1500780c */ /* 0x000fe20003fa6070 */
[----:B------:R-:W-:Y:S02]  /*6910*/  VIADD R21, R251, 0xffffff48 ;  /* 0xffffff48fb157836 */ /* 0x000fe40000000000 */
[----:B------:R-:W-:Y:S01]  /*6920*/  IMAD.X R19, R221, 0x1, R69, P6 ;  /* 0x00000001dd137824 */ /* 0x000fe200030e0645 */
[----:B------:R-:W-:Y:S01]  /*6930*/  SEL R70, RZ, 0x4, P5 ;  /* 0x00000004ff467807 */ /* 0x000fe20002800000 */
[----:B------:R-:W-:Y:S01]  /*6940*/  IMAD.IADD R133, R133, 0x1, R138 ;  /* 0x0000000185857824 */ /* 0x000fe200078e028a */
[----:B------:R-:W-:Y:S01]  /*6950*/  ISETP.GE.U32.AND P2, PT, R21, 0x7fffff09, PT ;  /* 0x7fffff091500780c */ /* 0x000fe20003f46070 */
[C---:B------:R-:W-:Y:S01]  /*6960*/  VIADD R21, R251.reuse, 0xffffff4a ;  /* 0xffffff4afb157836 */ /* 0x040fe20000000000 */
[----:B------:R-:W-:Y:S01]  /*6970*/  ISETP.GE.U32.AND P5, PT, R20, 0x7fffff0a, PT ;  /* 0x7fffff0a1400780c */ /* 0x000fe20003fa6070 */
[----:B------:R-:W-:Y:S01]  /*6980*/  VIADD R20, R251, 0xffffff4b ;  /* 0xffffff4bfb147836 */ /* 0x000fe20000000000 */
[----:B------:R-:W-:-:S02]  /*6990*/  SEL R139, RZ, 0x1, P2 ;  /* 0x00000001ff8b7807 */ /* 0x000fc40001000000 */
[----:B-1----:R-:W-:Y:S02]  /*69a0*/  SEL R35, RZ, 0x7fff8, P4 ;  /* 0x0007fff8ff237807 */ /* 0x002fe40002000000 */
[----:B------:R-:W-:Y:S01]  /*69b0*/  ISETP.GE.U32.AND P4, PT, R21, 0x7fffff0b, PT ;  /* 0x7fffff0b1500780c */ /* 0x000fe20003f86070 */
[C---:B------:R-:W-:Y:S01]  /*69c0*/  VIADD R21, R251.reuse, 0xffffff44 ;  /* 0xffffff44fb157836 */ /* 0x040fe20000000000 */
[----:B------:R-:W-:Y:S01]  /*69d0*/  ISETP.GE.U32.AND P2, PT, R20, 0x7fffff0c, PT ;  /* 0x7fffff0c1400780c */ /* 0x000fe20003f46070 */
[----:B------:R-:W-:Y:S01]  /*69e0*/  VIADD R20, R251, 0xffffff45 ;  /* 0xffffff45fb147836 */ /* 0x000fe20000000000 */
[----:B------:R-:W-:Y:S02]  /*69f0*/  SEL R142, RZ, 0x1fffe, P5 ;  /* 0x0001fffeff8e7807 */ /* 0x000fe40002800000 */
[----:B------:R-:W-:Y:S02]  /*6a00*/  SEL R33, RZ, 0x4, P4 ;  /* 0x00000004ff217807 */ /* 0x000fe40002000000 */
[----:B------:R-:W-:Y:S01]  /*6a10*/  ISETP.GE.U32.AND P5, PT, R21, 0x7fffff05, PT ;  /* 0x7fffff051500780c */ /* 0x000fe20003fa6070 */
[C---:B------:R-:W-:Y:S01]  /*6a20*/  VIADD R21, R251.reuse, 0xffffff47 ;  /* 0xffffff47fb157836 */ /* 0x040fe20000000000 */
[----:B------:R-:W-:Y:S01]  /*6a30*/  ISETP.GE.U32.AND P4, PT, R20, 0x7fffff06, PT ;  /* 0x7fffff061400780c */ /* 0x000fe20003f86070 */
[----:B------:R-:W-:Y:S01]  /*6a40*/  VIADD R20, R251, 0xffffff41 ;  /* 0xffffff41fb147836 */ /* 0x000fe20000000000 */
[----:B------:R-:W-:Y:S01]  /*6a50*/  SEL R140, RZ, 0x1, P5 ;  /* 0x00000001ff8c7807 */ /* 0x000fe20002800000 */
[----:B------:R-:W-:Y:S01]  /*6a60*/  IMAD.IADD R139, R139, 0x1, R142 ;  /* 0x000000018b8b7824 */ /* 0x000fe200078e028e */
[----:B------:R-:W-:-:S02]  /*6a70*/  SEL R137, RZ, 0x1fffe, P4 ;  /* 0x0001fffeff897807 */ /* 0x000fc40002000000 */
[----:B------:R-:W-:Y:S02]  /*6a80*/  SEL R32, RZ, 0x7fff8, P2 ;  /* 0x0007fff8ff207807 */ /* 0x000fe40001000000 */
[----:B------:R-:W-:Y:S01]  /*6a90*/  ISETP.GE.U32.AND P5, PT, R21, 0x7fffff08, PT ;  /* 0x7fffff081500780c */ /* 0x000fe20003fa6070 */
[C---:B------:R-:W-:Y:S01]  /*6aa0*/  VIADD R21, R251.reuse, 0xffffff42 ;  /* 0xffffff42fb157836 */ /* 0x040fe20000000000 */
[----:B------:R-:W-:Y:S01]  /*6ab0*/  ISETP.GE.U32.AND P4, PT, R20, 0x7fffff02, PT ;  /* 0x7fffff021400780c */ /* 0x000fe20003f86070 */
[----:B------:R-:W-:Y:S01]  /*6ac0*/  VIADD R20, R251, 0xffffff43 ;  /* 0xffffff43fb147836 */ /* 0x000fe20000000000 */
[----:B------:R-:W-:Y:S01]  /*6ad0*/  ISETP.GE.U32.AND P2, PT, R22, 0x7fffff07, PT ;  /* 0x7fffff071600780c */ /* 0x000fe20003f46070 */
[----:B------:R-:W-:Y:S01]  /*6ae0*/  IMAD.IADD R137, R140, 0x1, R137 ;  /* 0x000000018c897824 */ /* 0x000fe200078e0289 */
[----:B------:R-:W-:Y:S02]  /*6af0*/  SEL R31, RZ, 0x7fff8, P5 ;  /* 0x0007fff8ff1f7807 */ /* 0x000fe40002800000 */
[----:B------:R-:W-:-:S02]  /*6b00*/  SEL R30, RZ, 0x4, P2 ;  /* 0x00000004ff1e7807 */ /* 0x000fc40001000000 */
[----:B------:R-:W-:Y:S01]  /*6b10*/  ISETP.GE.U32.AND P2, PT, R21, 0x7fffff03, PT ;  /* 0x7fffff031500780c */ /* 0x000fe20003f46070 */
[C---:B------:R-:W-:Y:S01]  /*6b20*/  VIADD R21, R251.reuse, 0xffffff5c ;  /* 0xffffff5cfb157836 */ /* 0x040fe20000000000 */
[----:B------:R-:W-:Y:S01]  /*6b30*/  ISETP.GE.U32.AND P5, PT, R20, 0x7fffff04, PT ;  /* 0x7fffff041400780c */ /* 0x000fe20003fa6070 */
[----:B------:R-:W-:Y:S01]  /*6b40*/  VIADD R20, R251, 0xffffff5d ;  /* 0xffffff5dfb147836 */ /* 0x000fe20000000000 */
[----:B------:R-:W-:Y:S02]  /*6b50*/  SEL R136, RZ, 0x1fffe, P4 ;  /* 0x0001fffeff887807 */ /* 0x000fe40002000000 */
[----:B------:R-:W-:Y:S01]  /*6b60*/  ISETP.GE.U32.AND P4, PT, R21, 0x7fffff1d, PT ;  /* 0x7fffff1d1500780c */ /* 0x000fe20003f86070 */
[C---:B------:R-:W-:Y:S01]  /*6b70*/  VIADD R21, R251.reuse, 0xffffff5e ;  /* 0xffffff5efb157836 */ /* 0x040fe20000000000 */
[----:B------:R-:W-:Y:S01]  /*6b80*/  ISETP.GE.U32.AND P6, PT, R20, 0x7fffff1e, PT ;  /* 0x7fffff1e1400780c */ /* 0x000fe20003fc6070 */
[----:B------:R-:W-:Y:S01]  /*6b90*/  VIADD R20, R251, 0xffffff5f ;  /* 0xffffff5ffb147836 */ /* 0x000fe20000000000 */
[----:B------:R-:W-:-:S02]  /*6ba0*/  SEL R24, RZ, 0x4, P2 ;  /* 0x00000004ff187807 */ /* 0x000fc40001000000 */
[----:B------:R-:W-:Y:S02]  /*6bb0*/  SEL R29, RZ, 0x7fff8, P5 ;  /* 0x0007fff8ff1d7807 */ /* 0x000fe40002800000 */
        /* <DEDUP_REMOVED lines=35> */
[C---:B------:R-:W-:Y:S01]  /*6df0*/  VIADD R20, R251.reuse, 0xffffff53 ;  /* 0xffffff53fb147836 */ /* 0x040fe20000000000 */
[----:B------:R-:W-:Y:S01]  /*6e00*/  SEL R28, RZ, 0x7fff8, P5 ;  /* 0x0007fff8ff1c7807 */ /* 0x000fe20002800000 */
[----:B------:R-:W-:Y:S01]  /*6e10*/  VIADD R251, R251, 0xffffff40 ;  /* 0xffffff40fbfb7836 */ /* 0x000fe20000000000 */
[----:B------:R-:W-:-:S02]  /*6e20*/  SEL R143, RZ, 0x1fffe, P2 ;  /* 0x0001fffeff8f7807 */ /* 0x000fc40001000000 */
[----:B------:R-:W-:Y:S02]  /*6e30*/  LOP3.LUT R134, R134, 0x3, RZ, 0xc0, !PT ;  /* 0x0000000386867812 */ /* 0x000fe400078ec0ff */
[----:B------:R-:W-:Y:S02]  /*6e40*/  ISETP.GE.U32.AND P2, PT, R251, 0x7fffff01, PT ;  /* 0x7fffff01fb00780c */ /* 0x000fe40003f46070 */
[----:B------:R-:W-:Y:S02]  /*6e50*/  ISETP.GE.U32.AND P5, PT, R21, 0x7fffff13, PT ;  /* 0x7fffff131500780c */ /* 0x000fe40003fa6070 */
[----:B------:R-:W-:Y:S02]  /*6e60*/  SEL R141, RZ, 0x1, P2 ;  /* 0x00000001ff8d7807 */ /* 0x000fe40001000000 */
[----:B------:R-:W-:Y:S02]  /*6e70*/  SEL R132, RZ, 0x1, P4 ;  /* 0x00000001ff847807 */ /* 0x000fe40002000000 */
[----:B------:R-:W-:Y:S01]  /*6e80*/  IADD3 R27, PT, PT, R134, R22, R27 ;  /* 0x00000016861b7210 */ /* 0x000fe20007ffe01b */
[----:B------:R-:W-:Y:S01]  /*6e90*/  IMAD.IADD R136, R141, 0x1, R136 ;  /* 0x000000018d887824 */ /* 0x000fe200078e0288 */
[----:B------:R-:W-:Y:S01]  /*6ea0*/  SEL R22, RZ, 0x4, P5 ;  /* 0x00000004ff167807 */ /* 0x000fe20002800000 */
[----:B------:R-:W-:Y:S01]  /*6eb0*/  IMAD.IADD R132, R132, 0x1, R143 ;  /* 0x0000000184847824 */ /* 0x000fe200078e028f */
[----:B------:R-:W-:-:S02]  /*6ec0*/  ISETP.GE.U32.AND P4, PT, R20, 0x7fffff14, PT ;  /* 0x7fffff141400780c */ /* 0x000fc40003f86070 */
[----:B------:R-:W-:Y:S02]  /*6ed0*/  LOP3.LUT R136, R136, 0x3, RZ, 0xc0, !PT ;  /* 0x0000000388887812 */ /* 0x000fe400078ec0ff */
[----:B------:R-:W-:Y:S02]  /*6ee0*/  SEL R71, RZ, 0x1fffe, P6 ;  /* 0x0001fffeff477807 */ /* 0x000fe40003000000 */
[----:B------:R-:W-:Y:S02]  /*6ef0*/  IADD3 R24, PT, PT, R136, R29, R24 ;  /* 0x0000001d88187210 */ /* 0x000fe40007ffe018 */
[----:B------:R-:W-:Y:S01]  /*6f00*/  SHF.R.U32.HI R29, RZ, 0x7, R9 ;  /* 0x00000007ff1d7819 */ /* 0x000fe20000011609 */
[----:B------:R-:W-:Y:S01]  /*6f10*/  IMAD.IADD R34, R34, 0x1, R71 ;  /* 0x0000000122227824 */ /* 0x000fe200078e0247 */
[----:B------:R-:W-:Y:S02]  /*6f20*/  LOP3.LUT R132, R132, 0x3, RZ, 0xc0, !PT ;  /* 0x0000000384847812 */ /* 0x000fe400078ec0ff */
[----:B------:R-:W-:-:S02]  /*6f30*/  LOP3.LUT P5, RZ, R29, 0x1, RZ, 0xc0, !PT ;  /* 0x000000011dff7812 */ /* 0x000fc400078ac0ff */
[----:B------:R-:W-:Y:S02]  /*6f40*/  SEL R29, RZ, 0x7fff8, P4 ;  /* 0x0007fff8ff1d7807 */ /* 0x000fe40002000000 */
[----:B------:R-:W-:Y:S02]  /*6f50*/  LOP3.LUT R139, R139, 0x3, RZ, 0xc0, !PT ;  /* 0x000000038b8b7812 */ /* 0x000fe400078ec0ff */
[----:B------:R-:W-:Y:S02]  /*6f60*/  LOP3.LUT R137, R137, 0x3, RZ, 0xc0, !PT ;  /* 0x0000000389897812 */ /* 0x000fe400078ec0ff */
[----:B------:R-:W-:Y:S02]  /*6f70*/  LOP3.LUT R130, R130, 0x3, RZ, 0xc0, !PT ;  /* 0x0000000382827812 */ /* 0x000fe400078ec0ff */
[----:B------:R-:W-:Y:S02]  /*6f80*/  IADD3 R29, PT, PT, R132, R29, R22 ;  /* 0x0000001d841d7210 */ /* 0x000fe40007ffe016 */
[----:B------:R-:W-:Y:S01]  /*6f90*/  IADD3 R32, PT, PT, R139, R32, R33 ;  /* 0x000000208b207210 */ /* 0x000fe20007ffe021 */
[----:B------:R-:W-:Y:S01]  /*6fa0*/  LDGSTS.E [R249+0x60], desc[UR24][R36.64], P5 ;  /* 0x0006000024f97fae */ /* 0x000fe2000a9a1018 */
[----:B------:R-:W-:-:S02]  /*6fb0*/  IADD3 R30, PT, PT, R137, R31, R30 ;  /* 0x0000001f891e7210 */ /* 0x000fc40007ffe01e */
[--C-:B------:R-:W-:Y:S02]  /*6fc0*/  SHF.R.U32.HI R22, RZ, 0x5, R9.reuse ;  /* 0x00000005ff167819 */ /* 0x100fe40000011609 */
[----:B------:R-:W-:Y:S02]  /*6fd0*/  SHF.R.U32.HI R31, RZ, 0x6, R9 ;  /* 0x00000006ff1f7819 */ /* 0x000fe40000011609 */
[----:B------:R-:W-:Y:S02]  /*6fe0*/  LOP3.LUT R34, R34, 0x3, RZ, 0xc0, !PT ;  /* 0x0000000322227812 */ /* 0x000fe400078ec0ff */
[----:B------:R-:W-:Y:S02]  /*6ff0*/  IADD3 R26, PT, PT, R130, R23, R26 ;  /* 0x00000017821a7210 */ /* 0x000fe40007ffe01a */
[----:B------:R-:W-:Y:S02]  /*7000*/  LOP3.LUT R23, R24, 0xf, RZ, 0xc0, !PT ;  /* 0x0000000f18177812 */ /* 0x000fe400078ec0ff */
[----:B------:R-:W-:Y:S01]  /*7010*/  LOP3.LUT P5, RZ, R22, 0x1, RZ, 0xc0, !PT ;  /* 0x0000000116ff7812 */ /* 0x000fe200078ac0ff */
[----:B------:R-:W-:Y:S01]  /*7020*/  IMAD.SHL.U32 R22, R32, 0x100, RZ ;  /* 0x0000010020167824 */ /* 0x000fe200078e00ff */
[----:B------:R-:W-:Y:S01]  /*7030*/  LOP3.LUT P4, RZ, R31, 0x1, RZ, 0xc0, !PT ;  /* 0x000000011fff7812 */ /* 0x000fe2000788c0ff */
[----:B------:R-:W-:Y:S01]  /*7040*/  IMAD R23, R30, 0x10, R23 ;  /* 0x000000101e177824 */ /* 0x000fe200078e0217 */
[----:B------:R-:W-:-:S02]  /*7050*/  LOP3.LUT R133, R133, 0x3, RZ, 0xc0, !PT ;  /* 0x0000000385857812 */ /* 0x000fc400078ec0ff */
[----:B------:R-:W-:Y:S01]  /*7060*/  IADD3 R25, PT, PT, R34, R28, R25 ;  /* 0x0000001c22197210 */ /* 0x000fe20007ffe019 */
[----:B------:R-:W-:Y:S01]  /*7070*/  IMAD.SHL.U32 R28, R26, 0x100, RZ ;  /* 0x000001001a1c7824 */ /* 0x000fe200078e00ff */
[----:B------:R-:W-:Y:S02]  /*7080*/  IADD3 R20, P6, PT, R222, R68, RZ ;  /* 0x00000044de147210 */ /* 0x000fe40007fde0ff */
[----:B------:R-:W-:Y:S02]  /*7090*/  LOP3.LUT R26, R29, 0xf, RZ, 0xc0, !PT ;  /* 0x0000000f1d1a7812 */ /* 0x000fe400078ec0ff */
[----:B------:R-:W-:Y:S01]  /*70a0*/  IADD3 R35, PT, PT, R133, R35, R70 ;  /* 0x0000002385237210 */ /* 0x000fe20007ffe046 */
[----:B------:R-:W-:Y:S01]  /*70b0*/  IMAD.X R21, R223, 0x1, R69, P6 ;  /* 0x00000001df157824 */ /* 0x000fe200030e0645 */
[----:B------:R-:W-:Y:S01]  /*70c0*/  LOP3.LUT R22, R22, 0xf00, RZ, 0xe2, !PT ;  /* 0x00000f0016167812 */ /* 0x000fe200078ee2ff */
[----:B------:R-:W-:Y:S01]  /*70d0*/  IMAD R25, R25, 0x10, R26 ;  /* 0x0000001019197824 */ /* 0x000fe200078e021a */
[--C-:B------:R-:W-:Y:S01]  /*70e0*/  SHF.R.U32.HI R24, RZ, 0x4, R9.reuse ;  /* 0x00000004ff187819 */ /* 0x100fe20000011609 */
[----:B------:R-:W-:Y:S01]  /*70f0*/  LDGSTS.E [R249+0x64], desc[UR24][R38.64], P4 ;  /* 0x0006400026f97fae */ /* 0x000fe2000a1a1018 */
[----:B------:R-:W-:Y:S01]  /*7100*/  LOP3.LUT R23, R23, 0xff, RZ, 0xc0, !PT ;  /* 0x000000ff17177812 */ /* 0x000fe200078ec0ff */
[----:B------:R-:W-:Y:S01]  /*7110*/  IMAD R22, R35, 0x1000, R22 ;  /* 0x0000100023167824 */ /* 0x000fe200078e0216 */
[----:B------:R-:W-:Y:S01]  /*7120*/  LOP3.LUT P6, RZ, R24, 0x1, RZ, 0xc0, !PT ;  /* 0x0000000118ff7812 */ /* 0x000fe200078cc0ff */
[----:B------:R-:W-:Y:S01]  /*7130*/  LDGSTS.E [R249+0x68], desc[UR24][R40.64], P5 ;  /* 0x0006800028f97fae */ /* 0x000fe2000a9a1018 */
[----:B------:R-:W-:Y:S01]  /*7140*/  SHF.R.U32.HI R26, RZ, 0x3, R9 ;  /* 0x00000003ff1a7819 */ /* 0x000fe20000011609 */
[----:B------:R-:W-:Y:S01]  /*7150*/  IMAD.IADD R130, R22, 0x1, R23 ;  /* 0x0000000116827824 */ /* 0x000fe200078e0217 */
[----:B------:R-:W-:Y:S01]  /*7160*/  LOP3.LUT R24, R28, 0xf00, RZ, 0xe2, !PT ;  /* 0x00000f001c187812 */ /* 0x000fe200078ee2ff */
[----:B------:R-:W-:Y:S01]  /*7170*/  IMAD.SHL.U32 R70, R109, 0x4, RZ ;  /* 0x000000046d467824 */ /* 0x000fe200078e00ff */
[----:B------:R-:W-:-:S02]  /*7180*/  LOP3.LUT P4, RZ, R26, 0x1, RZ, 0xc0, !PT ;  /* 0x000000011aff7812 */ /* 0x000fc4000788c0ff */
[----:B------:R-:W-:Y:S01]  /*7190*/  LOP3.LUT R25, R25, 0xff, RZ, 0xc0, !PT ;  /* 0x000000ff19197812 */ /* 0x000fe200078ec0ff */
[----:B------:R-:W-:Y:S01]  /*71a0*/  IMAD R24, R27, 0x1000, R24 ;  /* 0x000010001b187824 */ /* 0x000fe200078e0218 */
[--C-:B------:R-:W-:Y:S02]  /*71b0*/  SHF.R.U32.HI R23, RZ, 0x2, R9.reuse ;  /* 0x00000002ff177819 */ /* 0x100fe40000011609 */
[----:B------:R-:W-:Y:S01]  /*71c0*/  SHF.R.U32.HI R9, RZ, 0x1, R9 ;  /* 0x00000001ff097819 */ /* 0x000fe20000011609 */
[----:B------:R-:W-:Y:S01]  /*71d0*/  IMAD.IADD R25, R24, 0x1, R25 ;  /* 0x0000000118197824 */ /* 0x000fe200078e0219 */
[----:B------:R-:W-:Y:S01]  /*71e0*/  LOP3.LUT P5, RZ, R23, 0x1, RZ, 0xc0, !PT ;  /* 0x0000000117ff7812 */ /* 0x000fe200078ac0ff */
[----:B------:R-:W-:Y:S01]  /*71f0*/  LDGSTS.E [R249+0x6c], desc[UR24][R42.64], P6 ;  /* 0x0006c0002af97fae */ /* 0x000fe2000b1a1018 */
[----:B------:R-:W-:Y:S02]  /*7200*/  IADD3 R22, P6, PT, R224, R68, RZ ;  /* 0x00000044e0167210 */ /* 0x000fe40007fde0ff */
[----:B------:R-:W-:Y:S01]  /*7210*/  PRMT R130, R130, 0x5410, R25 ;  /* 0x0000541082827816 */ /* 0x000fe20000000019 */
[----:B------:R-:W-:Y:S01]  /*7220*/  LDGSTS.E [R249+0x70], desc[UR24][R44.64], P4 ;  /* 0x000700002cf97fae */ /* 0x000fe2000a1a1018 */
[----:B------:R-:W-:Y:S01]  /*7230*/  LOP3.LUT P4, RZ, R9, 0x1, RZ, 0xc0, !PT ;  /* 0x0000000109ff7812 */ /* 0x000fe2000788c0ff */
[----:B------:R-:W-:Y:S01]  /*7240*/  IMAD.X R23, R225, 0x1, R69, P6 ;  /* 0x00000001e1177824 */ /* 0x000fe200030e0645 */
[----:B------:R-:W-:-:S02]  /*7250*/  SHF.R.U64 R9, R130, 0x1f, RZ ;  /* 0x0000001f82097819 */ /* 0x000fc400000012ff */
[-C--:B------:R-:W-:Y:S02]  /*7260*/  IADD3 R24, P6, PT, R226, R68.reuse, RZ ;  /* 0x00000044e2187210 */ /* 0x080fe40007fde0ff */
[C---:B------:R-:W-:Y:S01]  /*7270*/  SHF.R.U64 R34, R130.reuse, 0x1b, RZ ;  /* 0x0000001b82227819 */ /* 0x040fe200000012ff */
[----:B------:R-:W-:Y:S01]  /*7280*/  LDGSTS.E [R249+0x74], desc[UR24][R46.64], P5 ;  /* 0x000740002ef97fae */ /* 0x000fe2000a9a1018 */
[----:B------:R-:W-:Y:S01]  /*7290*/  LOP3.LUT P5, RZ, R9, 0x1, RZ, 0xc0, !PT ;  /* 0x0000000109ff7812 */ /* 0x000fe200078ac0ff */
[----:B------:R-:W-:Y:S01]  /*72a0*/  IMAD.X R25, R227, 0x1, R69, P6 ;  /* 0x00000001e3197824 */ /* 0x000fe200030e0645 */
[----:B------:R-:W-:Y:S02]  /*72b0*/  SHF.R.U64 R9, R130, 0x1e, RZ ;  /* 0x0000001e82097819 */ /* 0x000fe400000012ff */
[----:B------:R-:W-:Y:S01]  /*72c0*/  IADD3 R26, P6, PT, R228, R68, RZ ;  /* 0x00000044e41a7210 */ /* 0x000fe20007fde0ff */
[----:B------:R-:W-:Y:S01]  /*72d0*/  LDGSTS.E [R249+0x78], desc[UR24][R48.64], P4 ;  /* 0x0007800030f97fae */ /* 0x000fe2000a1a1018 */
[----:B------:R-:W-:-:S02]  /*72e0*/  LOP3.LUT P4, RZ, R9, 0x1, RZ, 0xc0, !PT ;  /* 0x0000000109ff7812 */ /* 0x000fc4000788c0ff */
[----:B------:R-:W-:Y:S01]  /*72f0*/  SHF.R.U64 R9, R130, 0x1d, RZ ;  /* 0x0000001d82097819 */ /* 0x000fe200000012ff */
[----:B------:R-:W-:Y:S01]  /*7300*/  LDGSTS.E [R249+0x7c], desc[UR24][R50.64], !P0 ;  /* 0x0007c00032f97fae */ /* 0x000fe2000c1a1018 */
[-C--:B------:R-:W-:Y:S01]  /*7310*/  IADD3 R30, P0, PT, R232, R68.reuse, RZ ;  /* 0x00000044e81e7210 */ /* 0x080fe20007f1e0ff */
[--C-:B------:R-:W-:Y:S01]  /*7320*/  IMAD.X R27, R229, 0x1, R69.reuse, P6 ;  /* 0x00000001e51b7824 */ /* 0x100fe200030e0645 */
[-C--:B------:R-:W-:Y:S01]  /*7330*/  IADD3 R28, P6, PT, R230, R68.reuse, RZ ;  /* 0x00000044e61c7210 */ /* 0x080fe20007fde0ff */
[----:B------:R1:W-:Y:S01]  /*7340*/  LDGSTS.E [R249+0x80], desc[UR24][R52.64], P5 ;  /* 0x0008000034f97fae */ /* 0x0003e2000a9a1018 */
[----:B------:R-:W-:Y:S01]  /*7350*/  LOP3.LUT P5, RZ, R9, 0x1, RZ, 0xc0, !PT ;  /* 0x0000000109ff7812 */ /* 0x000fe200078ac0ff */
[--C-:B------:R-:W-:Y:S01]  /*7360*/  IMAD.X R31, R233, 0x1, R69.reuse, P0 ;  /* 0x00000001e91f7824 */ /* 0x100fe200000e0645 */
[----:B------:R-:W-:Y:S01]  /*7370*/  SHF.R.U64 R9, R130, 0x1c, RZ ;  /* 0x0000001c82097819 */ /* 0x000fe200000012ff */
[----:B------:R-:W-:Y:S01]  /*7380*/  IMAD.X R29, R231, 0x1, R69, P6 ;  /* 0x00000001e71d7824 */ /* 0x000fe200030e0645 */
[----:B------:R-:W-:Y:S01]  /*7390*/  IADD3 R32, P6, PT, R234, R68, RZ ;  /* 0x00000044ea207210 */ /* 0x000fe20007fde0ff */
[----:B------:R-:W-:Y:S01]  /*73a0*/  LDGSTS.E [R249+0x84], desc[UR24][R54.64], P4 ;  /* 0x0008400036f97fae */ /* 0x000fe2000a1a1018 */
[----:B------:R-:W-:-:S02]  /*73b0*/  LOP3.LUT P0, RZ, R9, 0x1, RZ, 0xc0, !PT ;  /* 0x0000000109ff7812 */ /* 0x000fc4000780c0ff */
[----:B------:R-:W-:Y:S01]  /*73c0*/  SHF.R.U64 R9, R130, 0x1a, RZ ;  /* 0x0000001a82097819 */ /* 0x000fe200000012ff */
[----:B------:R-:W-:Y:S01]  /*73d0*/  IMAD.X R33, R235, 0x1, R69, P6 ;  /* 0x00000001eb217824 */ /* 0x000fe200030e0645 */
[----:B------:R-:W-:Y:S02]  /*73e0*/  LOP3.LUT P6, RZ, R34, 0x1, RZ, 0xc0, !PT ;  /* 0x0000000122ff7812 */ /* 0x000fe400078cc0ff */
[----:B------:R-:W-:Y:S01]  /*73f0*/  LOP3.LUT P4, RZ, R9, 0x1, RZ, 0xc0, !PT ;  /* 0x0000000109ff7812 */ /* 0x000fe2000788c0ff */
[----:B------:R-:W-:Y:S01]  /*7400*/  LDGSTS.E [R249+0x88], desc[UR24][R56.64], P5 ;  /* 0x0008800038f97fae */ /* 0x000fe2000a9a1018 */
[----:B------:R-:W-:Y:S02]  /*7410*/  SHF.R.U64 R9, R130, 0x19, RZ ;  /* 0x0000001982097819 */ /* 0x000fe400000012ff */
[----:B-1----:R-:W-:Y:S02]  /*7420*/  SHF.R.S32.HI R52, RZ, 0x1f, R109 ;  /* 0x0000001fff347819 */ /* 0x002fe4000001146d */
[----:B------:R-:W-:Y:S01]  /*7430*/  LOP3.LUT P5, RZ, R9, 0x1, RZ, 0xc0, !PT ;  /* 0x0000000109ff7812 */ /* 0x000fe200078ac0ff */
[----:B------:R-:W-:Y:S01]  /*7440*/  LDGSTS.E [R249+0x8c], desc[UR24][R58.64], P0 ;  /* 0x0008c0003af97fae */ /* 0x000fe200081a1018 */
[----:B------:R-:W-:-:S02]  /*7450*/  IADD3 R34, P0, PT, R236, R68, RZ ;  /* 0x00000044ec227210 */ /* 0x000fc40007f1e0ff */
[C---:B------:R-:W-:Y:S01]  /*7460*/  SHF.R.U64 R9, R130.reuse, 0x18, RZ ;  /* 0x0000001882097819 */ /* 0x040fe200000012ff */
[----:B------:R-:W-:Y:S01]  /*7470*/  LDGSTS.E [R249+0x90], desc[UR24][R60.64], P6 ;  /* 0x000900003cf97fae */ /* 0x000fe2000b1a1018 */
[----:B------:R-:W-:Y:S01]  /*7480*/  SHF.L.U64.HI R71, R109, 0x2, R52 ;  /* 0x000000026d477819 */ /* 0x000fe20000010234 */
[----:B------:R-:W-:Y:S01]  /*7490*/  IMAD.X R35, R237, 0x1, R69, P0 ;  /* 0x00000001ed237824 */ /* 0x000fe200000e0645 */
[----:B------:R-:W-:Y:S01]  /*74a0*/  LOP3.LUT P0, RZ, R9, 0x1, RZ, 0xc0, !PT ;  /* 0x0000000109ff7812 */ /* 0x000fe2000780c0ff */
[----:B------:R-:W-:Y:S01]  /*74b0*/  LDGSTS.E [R249+0x94], desc[UR24][R66.64], P4 ;  /* 0x0009400042f97fae */ /* 0x000fe2000a1a1018 */
[----:B------:R-:W-:Y:S02]  /*74c0*/  SHF.R.U64 R9, R130, 0x17, RZ ;  /* 0x0000001782097819 */ /* 0x000fe400000012ff */
[----:B------:R-:W-:Y:S01]  /*74d0*/  IADD3 R38, P4, PT, R104, R70, RZ ;  /* 0x0000004668267210 */ /* 0x000fe20007f9e0ff */
[----:B------:R-:W-:Y:S01]  /*74e0*/  LDGSTS.E [R249+0x98], desc[UR24][R64.64], P5 ;  /* 0x0009800040f97fae */ /* 0x000fe2000a9a1018 */
[----:B------:R-:W-:-:S02]  /*74f0*/  LOP3.LUT P5, RZ, R9, 0x1, RZ, 0xc0, !PT ;  /* 0x0000000109ff7812 */ /* 0x000fc400078ac0ff */
[C---:B------:R-:W-:Y:S01]  /*7500*/  SHF.R.U64 R9, R130.reuse, 0x16, RZ ;  /* 0x0000001682097819 */ /* 0x040fe200000012ff */
[----:B------:R-:W-:Y:S01]  /*7510*/  IMAD.X R39, R105, 0x1, R71, P4 ;  /* 0x0000000169277824 */ /* 0x000fe200020e0647 */
[C---:B------:R-:W-:Y:S02]  /*7520*/  SHF.R.U64 R42, R130.reuse, 0x15, RZ ;  /* 0x00000015822a7819 */ /* 0x040fe400000012ff */
[----:B------:R-:W-:Y:S01]  /*7530*/  LOP3.LUT P4, RZ, R9, 0x1, RZ, 0xc0, !PT ;  /* 0x0000000109ff7812 */ /* 0x000fe2000788c0ff */
[----:B------:R-:W-:Y:S01]  /*7540*/  LDGSTS.E [R249+0x9c], desc[UR24][R62.64], P0 ;  /* 0x0009c0003ef97fae */ /* 0x000fe200081a1018 */
[----:B------:R-:W-:Y:S02]  /*7550*/  SHF.R.U64 R9, R130, 0x14, RZ ;  /* 0x0000001482097819 */ /* 0x000fe400000012ff */
[----:B------:R-:W-:Y:S02]  /*7560*/  LOP3.LUT P0, RZ, R42, 0x1, RZ, 0xc0, !PT ;  /* 0x000000012aff7812 */ /* 0x000fe4000780c0ff */
[----:B------:R-:W-:Y:S01]  /*7570*/  SHF.R.U64 R44, R130, 0x11, RZ ;  /* 0x00000011822c7819 */ /* 0x000fe200000012ff */
[----:B------:R-:W-:Y:S01]  /*7580*/  LDGSTS.E [R249+0xa0], desc[UR24][R112.64], P5 ;  /* 0x000a000070f97fae */ /* 0x000fe2000a9a1018 */
[----:B------:R-:W-:-:S02]  /*7590*/  LOP3.LUT P5, RZ, R9, 0x1, RZ, 0xc0, !PT ;  /* 0x0000000109ff7812 */ /* 0x000fc400078ac0ff */
[C---:B------:R-:W-:Y:S02]  /*75a0*/  SHF.R.U64 R9, R130.reuse, 0x13, RZ ;  /* 0x0000001382097819 */ /* 0x040fe400000012ff */
[C---:B------:R-:W-:Y:S01]  /*75b0*/  SHF.R.U64 R53, R130.reuse, 0xc, RZ ;  /* 0x0000000c82357819 */ /* 0x040fe200000012ff */
[----:B------:R-:W-:Y:S01]  /*75c0*/  LDGSTS.E [R249+0xa4], desc[UR24][R114.64], P4 ;  /* 0x000a400072f97fae */ /* 0x000fe2000a1a1018 */
[----:B------:R-:W-:Y:S02]  /*75d0*/  LOP3.LUT P4, RZ, R9, 0x1, RZ, 0xc0, !PT ;  /* 0x0000000109ff7812 */ /* 0x000fe4000788c0ff */
[----:B------:R-:W-:Y:S01]  /*75e0*/  SHF.R.U64 R9, R130, 0x12, RZ ;  /* 0x0000001282097819 */ /* 0x000fe200000012ff */
[----:B------:R-:W-:Y:S01]  /*75f0*/  LDGSTS.E [R249+0xa8], desc[UR24][R116.64], P0 ;  /* 0x000a800074f97fae */ /* 0x000fe200081a1018 */
[----:B------:R-:W-:Y:S02]  /*7600*/  IADD3 R36, P6, PT, R106, R70, RZ ;  /* 0x000000466a247210 */ /* 0x000fe40007fde0ff */
[----:B------:R-:W-:Y:S01]  /*7610*/  LOP3.LUT P0, RZ, R9, 0x1, RZ, 0xc0, !PT ;  /* 0x0000000109ff7812 */ /* 0x000fe2000780c0ff */
[----:B------:R-:W-:Y:S01]  /*7620*/  LDGSTS.E [R249+0xac], desc[UR24][R118.64], P5 ;  /* 0x000ac00076f97fae */ /* 0x000fe2000a9a1018 */
[----:B------:R-:W-:Y:S01]  /*7630*/  SHF.R.U64 R9, R130, 0x10, RZ ;  /* 0x0000001082097819 */ /* 0x000fe200000012ff */
[----:B------:R-:W-:Y:S01]  /*7640*/  IMAD.X R37, R107, 0x1, R71, P6 ;  /* 0x000000016b257824 */ /* 0x000fe200030e0647 */
[----:B------:R-:W-:-:S02]  /*7650*/  LOP3.LUT P5, RZ, R44, 0x1, RZ, 0xc0, !PT ;  /* 0x000000012cff7812 */ /* 0x000fc400078ac0ff */
[-C--:B------:R-:W-:Y:S01]  /*7660*/  IADD3 R40, P6, PT, R102, R70.reuse, RZ ;  /* 0x0000004666287210 */ /* 0x080fe20007fde0ff */
[----:B------:R-:W-:Y:S01]  /*7670*/  LDGSTS.E [R249+0xb0], desc[UR24][R120.64], P4 ;  /* 0x000b000078f97fae */ /* 0x000fe2000a1a1018 */
[----:B------:R-:W-:Y:S02]  /*7680*/  LOP3.LUT P4, RZ, R9, 0x1, RZ, 0xc0, !PT ;  /* 0x0000000109ff7812 */ /* 0x000fe4000788c0ff */
[----:B------:R-:W-:Y:S01]  /*7690*/  SHF.R.U64 R9, R130, 0xf, RZ ;  /* 0x0000000f82097819 */ /* 0x000fe200000012ff */
[--C-:B------:R-:W-:Y:S01]  /*76a0*/  IMAD.X R41, R103, 0x1, R71.reuse, P6 ;  /* 0x0000000167297824 */ /* 0x100fe200030e0647 */
[-C--:B------:R-:W-:Y:S01]  /*76b0*/  IADD3 R42, P6, PT, R100, R70.reuse, RZ ;  /* 0x00000046642a7210 */ /* 0x080fe20007fde0ff */
[----:B------:R-:W-:Y:S01]  /*76c0*/  LDGSTS.E [R249+0xb4], desc[UR24][R122.64], P0 ;  /* 0x000b40007af97fae */ /* 0x000fe200081a1018 */
[----:B------:R-:W-:Y:S02]  /*76d0*/  LOP3.LUT P0, RZ, R9, 0x1, RZ, 0xc0, !PT ;  /* 0x0000000109ff7812 */ /* 0x000fe4000780c0ff */
[----:B------:R-:W-:Y:S01]  /*76e0*/  SHF.R.U64 R9, R130, 0xe, RZ ;  /* 0x0000000e82097819 */ /* 0x000fe200000012ff */
[----:B------:R-:W-:Y:S01]  /*76f0*/  LDGSTS.E [R249+0xb8], desc[UR24][R124.64], P5 ;  /* 0x000b80007cf97fae */ /* 0x000fe2000a9a1018 */
[----:B------:R-:W-:Y:S01]  /*7700*/  IMAD.X R43, R101, 0x1, R71, P6 ;  /* 0x00000001652b7824 */ /* 0x000fe200030e0647 */
[----:B------:R-:W-:-:S02]  /*7710*/  IADD3 R44, P6, PT, R98, R70, RZ ;  /* 0x00000046622c7210 */ /* 0x000fc40007fde0ff */
[----:B------:R-:W-:Y:S01]  /*7720*/  LDGSTS.E [R249+0xbc], desc[UR24][R126.64], P4 ;  /* 0x000bc0007ef97fae */ /* 0x000fe2000a1a1018 */
[----:B------:R-:W-:Y:S02]  /*7730*/  IADD3 R48, P4, PT, R94, R70, RZ ;  /* 0x000000465e307210 */ /* 0x000fe40007f9e0ff */
[----:B------:R-:W-:Y:S01]  /*7740*/  LOP3.LUT P5, RZ, R9, 0x1, RZ, 0xc0, !PT ;  /* 0x0000000109ff7812 */ /* 0x000fe200078ac0ff */
[--C-:B------:R-:W-:Y:S01]  /*7750*/  IMAD.X R45, R99, 0x1, R71.reuse, P6 ;  /* 0x00000001632d7824 */ /* 0x100fe200030e0647 */
[----:B------:R-:W-:Y:S01]  /*7760*/  SHF.R.U64 R9, R130, 0xd, RZ ;  /* 0x0000000d82097819 */ /* 0x000fe200000012ff */
[----:B------:R-:W-:Y:S01]  /*7770*/  IMAD.X R49, R95, 0x1, R71, P4 ;  /* 0x000000015f317824 */ /* 0x000fe200020e0647 */
[----:B------:R-:W-:Y:S01]  /*7780*/  LDGSTS.E [R249+0xc0], desc[UR24][R128.64], P0 ;  /* 0x000c000080f97fae */ /* 0x000fe200081a1018 */
[----:B------:R-:W-:Y:S02]  /*7790*/  LOP3.LUT P0, RZ, R53, 0x1, RZ, 0xc0, !PT ;  /* 0x0000000135ff7812 */ /* 0x000fe4000780c0ff */
[----:B------:R-:W-:-:S02]  /*77a0*/  LOP3.LUT P4, RZ, R9, 0x1, RZ, 0xc0, !PT ;  /* 0x0000000109ff7812 */ /* 0x000fc4000788c0ff */
[C---:B------:R-:W-:Y:S02]  /*77b0*/  SHF.R.U64 R9, R130.reuse, 0xb, RZ ;  /* 0x0000000b82097819 */ /* 0x040fe400000012ff */
[C---:B------:R-:W-:Y:S02]  /*77c0*/  SHF.R.U64 R53, R130.reuse, 0x8, RZ ;  /* 0x0000000882357819 */ /* 0x040fe400000012ff */
[----:B------:R1:W-:Y:S01]  /*77d0*/  LDGSTS.E [R249+0xc4], desc[UR24][R4.64], P5 ;  /* 0x000c400004f97fae */ /* 0x0003e2000a9a1018 */
[----:B------:R-:W-:Y:S02]  /*77e0*/  LOP3.LUT P5, RZ, R9, 0x1, RZ, 0xc0, !PT ;  /* 0x0000000109ff7812 */ /* 0x000fe400078ac0ff */
[----:B------:R-:W-:Y:S02]  /*77f0*/  SHF.R.U64 R9, R130, 0xa, RZ ;  /* 0x0000000a82097819 */ /* 0x000fe400000012ff */
[----:B------:R-:W-:Y:S02]  /*7800*/  IADD3 R46, P6, PT, R96, R70, RZ ;  /* 0x00000046602e7210 */ /* 0x000fe40007fde0ff */
[----:B------:R2:W-:Y:S01]  /*7810*/  LDGSTS.E [R249+0xc8], desc[UR24][R6.64], P4 ;  /* 0x000c800006f97fae */ /* 0x0005e2000a1a1018 */
[----:B------:R-:W-:-:S02]  /*7820*/  LOP3.LUT P4, RZ, R9, 0x1, RZ, 0xc0, !PT ;  /* 0x0000000109ff7812 */ /* 0x000fc4000788c0ff */
[----:B------:R-:W-:Y:S01]  /*7830*/  SHF.R.U64 R9, R130, 0x9, RZ ;  /* 0x0000000982097819 */ /* 0x000fe200000012ff */
[----:B------:R-:W-:Y:S01]  /*7840*/  LDGSTS.E [R249+0xcc], desc[UR24][R10.64], P0 ;  /* 0x000cc0000af97fae */ /* 0x000fe200081a1018 */
[--C-:B------:R-:W-:Y:S01]  /*7850*/  IMAD.X R47, R97, 0x1, R71.reuse, P6 ;  /* 0x00000001612f7824 */ /* 0x100fe200030e0647 */
[----:B------:R-:W-:Y:S02]  /*7860*/  IADD3 R50, P6, PT, R92, R70, RZ ;  /* 0x000000465c327210 */ /* 0x000fe40007fde0ff */
[----:B------:R-:W-:Y:S01]  /*7870*/  LOP3.LUT P0, RZ, R9, 0x1, RZ, 0xc0, !PT ;  /* 0x0000000109ff7812 */ /* 0x000fe2000780c0ff */
[----:B------:R3:W-:Y:S01]  /*7880*/  LDGSTS.E [R249+0xd0], desc[UR24][R12.64], P5 ;  /* 0x000d00000cf97fae */ /* 0x0007e2000a9a1018 */
[----:B------:R-:W-:Y:S01]  /*7890*/  SHF.R.U64 R9, R130, 0x7, RZ ;  /* 0x0000000782097819 */ /* 0x000fe200000012ff */
[----:B------:R-:W-:Y:S01]  /*78a0*/  IMAD.X R51, R93, 0x1, R71, P6 ;  /* 0x000000015d337824 */ /* 0x000fe200030e0647 */
[----:B------:R-:W-:Y:S02]  /*78b0*/  LOP3.LUT P5, RZ, R53, 0x1, RZ, 0xc0, !PT ;  /* 0x0000000135ff7812 */ /* 0x000fe400078ac0ff */
[----:B------:R-:W-:Y:S01]  /*78c0*/  LDGSTS.E [R249+0xd4], desc[UR24][R14.64], P4 ;  /* 0x000d40000ef97fae */ /* 0x000fe2000a1a1018 */
[----:B------:R-:W-:-:S02]  /*78d0*/  LOP3.LUT P4, RZ, R9, 0x1, RZ, 0xc0, !PT ;  /* 0x0000000109ff7812 */ /* 0x000fc4000788c0ff */
[----:B------:R-:W-:Y:S02]  /*78e0*/  SHF.R.U64 R9, R130, 0x6, RZ ;  /* 0x0000000682097819 */ /* 0x000fe400000012ff */
[-C--:B-1----:R-:W-:Y:S02]  /*78f0*/  IADD3 R4, P6, PT, R90, R70.reuse, RZ ;  /* 0x000000465a047210 */ /* 0x082fe40007fde0ff */
[----:B------:R1:W-:Y:S01]  /*7900*/  LDGSTS.E [R249+0xd8], desc[UR24][R16.64], P0 ;  /* 0x000d800010f97fae */ /* 0x0003e200081a1018 */
[----:B------:R-:W-:Y:S02]  /*7910*/  LOP3.LUT P0, RZ, R9, 0x1, RZ, 0xc0, !PT ;  /* 0x0000000109ff7812 */ /* 0x000fe4000780c0ff */
[----:B------:R-:W-:Y:S01]  /*7920*/  SHF.R.U64 R9, R130, 0x5, RZ ;  /* 0x0000000582097819 */ /* 0x000fe200000012ff */
[----:B------:R4:W-:Y:S01]  /*7930*/  LDGSTS.E [R249+0xdc], desc[UR24][R18.64], P5 ;  /* 0x000dc00012f97fae */ /* 0x0009e2000a9a1018 */
[----:B------:R-:W-:Y:S01]  /*7940*/  IMAD.X R5, R91, 0x1, R71, P6 ;  /* 0x000000015b057824 */ /* 0x000fe200030e0647 */
[----:B--2---:R-:W-:-:S02]  /*7950*/  IADD3 R6, P6, PT, R88, R70, RZ ;  /* 0x0000004658067210 */ /* 0x004fc40007fde0ff */
[----:B------:R2:W-:Y:S01]  /*7960*/  LDGSTS.E [R249+0xe0], desc[UR24][R20.64], P4 ;  /* 0x000e000014f97fae */ /* 0x0005e2000a1a1018 */
[----:B---3--:R-:W-:Y:S02]  /*7970*/  IADD3 R12, P4, PT, R84, R70, RZ ;  /* 0x00000046540c7210 */ /* 0x008fe40007f9e0ff */
[----:B------:R-:W-:Y:S01]  /*7980*/  LOP3.LUT P5, RZ, R9, 0x1, RZ, 0xc0, !PT ;  /* 0x0000000109ff7812 */ /* 0x000fe200078ac0ff */
[--C-:B------:R-:W-:Y:S01]  /*7990*/  IMAD.X R7, R89, 0x1, R71.reuse, P6 ;  /* 0x0000000159077824 */ /* 0x100fe200030e0647 */
[----:B------:R-:W-:Y:S01]  /*79a0*/  SHF.R.U64 R9, R130, 0x4, RZ ;  /* 0x0000000482097819 */ /* 0x000fe200000012ff */
[----:B------:R-:W-:Y:S01]  /*79b0*/  IMAD.X R13, R85, 0x1, R71, P4 ;  /* 0x00000001550d7824 */ /* 0x000fe200020e0647 */
[----:B------:R3:W-:Y:S01]  /*79c0*/  LDGSTS.E [R249+0xe4], desc[UR24][R22.64], P0 ;  /* 0x000e400016f97fae */ /* 0x0007e200081a1018 */
[----:B------:R-:W-:Y:S02]  /*79d0*/  ISETP.GE.AND P0, PT, R145, R144, PT ;  /* 0x000000909100720c */ /* 0x000fe40003f06270 */
[----:B------:R-:W-:-:S02]  /*79e0*/  LOP3.LUT P4, RZ, R9, 0x1, RZ, 0xc0, !PT ;  /* 0x0000000109ff7812 */ /* 0x000fc4000788c0ff */
[----:B-1----:R-:W-:Y:S02]  /*79f0*/  SHF.R.U64 R16, R130, 0x3, RZ ;  /* 0x0000000382107819 */ /* 0x002fe400000012ff */
[----:B------:R-:W-:Y:S02]  /*7a00*/  SEL R9, RZ, 0x4, P0 ;  /* 0x00000004ff097807 */ /* 0x000fe40000000000 */
[----:B------:R-:W-:Y:S01]  /*7a10*/  LOP3.LUT P0, RZ, R16, 0x1, RZ, 0xc0, !PT ;  /* 0x0000000110ff7812 */ /* 0x000fe2000780c0ff */
[----:B------:R3:W-:Y:S01]  /*7a20*/  LDGSTS.E [R249+0xe8], desc[UR24][R24.64], P5 ;  /* 0x000e800018f97fae */ /* 0x0007e2000a9a1018 */
[----:B------:R-:W-:Y:S02]  /*7a30*/  ISETP.GT.AND P5, PT, R187, 0xbf, PT ;  /* 0x000000bfbb00780c */ /* 0x000fe40003fa4270 */
[C---:B------:R-:W-:Y:S02]  /*7a40*/  SHF.R.U64 R17, R130.reuse, 0x2, RZ ;  /* 0x0000000282117819 */ /* 0x040fe400000012ff */
[----:B------:R-:W-:Y:S01]  /*7a50*/  SHF.R.U64 R130, R130, 0x1, RZ ;  /* 0x0000000182827819 */ /* 0x000fe200000012ff */
[----:B------:R3:W-:Y:S01]  /*7a60*/  LDGSTS.E [R249+0xec], desc[UR24][R26.64], P4 ;  /* 0x000ec0001af97fae */ /* 0x0007e2000a1a1018 */
[----:B------:R-:W-:-:S02]  /*7a70*/  IADD3 R16, P4, PT, R80, R70, RZ ;  /* 0x0000004650107210 */ /* 0x000fc40007f9e0ff */
[----:B------:R-:W-:Y:S02]  /*7a80*/  SEL R9, R9, RZ, P5 ;  /* 0x000000ff09097207 */ /* 0x000fe40002800000 */
[----:B------:R-:W-:Y:S01]  /*7a90*/  LOP3.LUT P5, RZ, R17, 0x1, RZ, 0xc0, !PT ;  /* 0x0000000111ff7812 */ /* 0x000fe200078ac0ff */
[----:B------:R-:W-:Y:S01]  /*7aa0*/  IMAD.X R17, R81, 0x1, R71, P4 ;  /* 0x0000000151117824 */ /* 0x000fe200020e0647 */
[----:B------:R-:W-:Y:S01]  /*7ab0*/  LOP3.LUT P4, RZ, R130, 0x1, RZ, 0xc0, !PT ;  /* 0x0000000182ff7812 */ /* 0x000fe2000788c0ff */
[----:B------:R3:W-:Y:S01]  /*7ac0*/  LDGSTS.E [R249+0xf0], desc[UR24][R28.64], P0 ;  /* 0x000f00001cf97fae */ /* 0x0007e200081a1018 */
[----:B------:R-:W-:Y:S02]  /*7ad0*/  IADD3 R10, P6, PT, R86, R70, RZ ;  /* 0x00000046560a7210 */ /* 0x000fe40007fde0ff */
[----:B------:R-:W-:-:S03]  /*7ae0*/  ISETP.NE.U32.AND P0, PT, R9, RZ, PT ;  /* 0x000000ff0900720c */ /* 0x000fc60003f05070 */
[----:B------:R-:W-:Y:S01]  /*7af0*/  IMAD.X R11, R87, 0x1, R71, P6 ;  /* 0x00000001570b7824 */ /* 0x000fe200030e0647 */
[----:B------:R-:W-:-:S03]  /*7b00*/  IADD3 R14, P6, PT, R82, R70, RZ ;  /* 0x00000046520e7210 */ /* 0x000fc60007fde0ff */
[----:B------:R3:W-:Y:S02]  /*7b10*/  LDGSTS.E [R249+0xf4], desc[UR24][R30.64], P5 ;  /* 0x000f40001ef97fae */ /* 0x0007e4000a9a1018 */
[--C-:B------:R-:W-:Y:S01]  /*7b20*/  IMAD.X R15, R83, 0x1, R71.reuse, P6 ;  /* 0x00000001530f7824 */ /* 0x100fe200030e0647 */
[-C--:B----4-:R-:W-:Y:S01]  /*7b30*/  IADD3 R18, P6, PT, R78, R70.reuse, RZ ;  /* 0x000000464e127210 */ /* 0x090fe20007fde0ff */
[----:B------:R3:W-:Y:S04]  /*7b40*/  LDGSTS.E [R249+0xf8], desc[UR24][R32.64], P4 ;  /* 0x000f800020f97fae */ /* 0x0007e8000a1a1018 */
[----:B------:R3:W-:Y:S01]  /*7b50*/  LDGSTS.E [R249+0xfc], desc[UR24][R34.64], !P2 ;  /* 0x000fc00022f97fae */ /* 0x0007e2000d1a1018 */
[----:B------:R-:W-:Y:S01]  /*7b60*/  IMAD.X R19, R79, 0x1, R71, P6 ;  /* 0x000000014f137824 */ /* 0x000fe200030e0647 */
[----:B--2---:R-:W-:-:S02]  /*7b70*/  IADD3 R20, P6, PT, R110, R70, RZ ;  /* 0x000000466e147210 */ /* 0x004fc40007fde0ff */
[----:B------:R-:W0:Y:S01]  /*7b80*/  LDGDEPBAR ;  /* 0x00000000000079af */ /* 0x000e220000000000 */
[----:B------:R-:W-:Y:S02]  /*7b90*/  ISETP.GE.AND P2, PT, R187, 0x40, PT ;  /* 0x00000040bb00780c */ /* 0x000fe40003f46270 */
[----:B------:R-:W-:Y:S01]  /*7ba0*/  IMAD.X R21, R111, 0x1, R71, P6 ;  /* 0x000000016f157824 */ /* 0x000fe200030e0647 */
        /* <DEDUP_REMOVED lines=16> */
[----:B------:R-:W-:-:S03]  /*7cb0*/  ISETP.GE.AND P0, PT, R187, 0x80, PT ;  /* 0x00000080bb00780c */ /* 0x000fc60003f06270 */
[----:B------:R-:W0:Y:S10]  /*7cc0*/  LDGDEPBAR ;  /* 0x00000000000079af */ /* 0x000e340000000000 */
[----:B---3--:R-:W-:Y:S05]  /*7cd0*/  @!P0 BRA `(.L_x_8) ;  /* 0x0000004000ac8947 */ /* 0x008fea0003800000 */
[----:B------:R-:W2:Y:S01]  /*7ce0*/  LDL.LU R153, [R1] ;  /* 0x0000000001997983 */ /* 0x000ea20000300800 */
[----:B------:R-:W-:Y:S01]  /*7cf0*/  SHF.R.S32.HI R4, RZ, 0x1f, R250 ;  /* 0x0000001fff047819 */ /* 0x000fe200000114fa */
[----:B------:R-:W1:Y:S01]  /*7d00*/  LDC.64 R10, c[0x0][0x388] ;  /* 0x0000e200ff0a7b82 */ /* 0x000e620000000a00 */
[----:B------:R-:W-:Y:S01]  /*7d10*/  IADD3 R234, P0, PT, R250, R242, RZ ;  /* 0x000000f2faea7210 */ /* 0x000fe20007f1e0ff */
[----:B------:R-:W3:Y:S03]  /*7d20*/  LDL.LU R146, [R1+0x4] ;  /* 0x0000040001927983 */ /* 0x000ee60000300800 */
[----:B------:R-:W-:Y:S01]  /*7d30*/  LEA.HI.X.SX32 R235, R242, R4, 0x1, P0 ;  /* 0x00000004f2eb7211 */ /* 0x000fe200000f0eff */
[----:B------:R-:W4:Y:S01]  /*7d40*/  LDL.LU R144, [R1+0x8] ;  /* 0x0000080001907983 */ /* 0x000f220000300800 */
[----:B------:R-:W-:Y:S01]  /*7d50*/  IADD3 R226, P0, PT, R250, R244, RZ ;  /* 0x000000f4fae27210 */ /* 0x000fe20007f1e0ff */
[----:B------:R-:W5:Y:S02]  /*7d60*/  LDC.64 R6, c[0x0][0x380] ;  /* 0x0000e000ff067b82 */ /* 0x000f640000000a00 */
[----:B------:R-:W5:Y:S01]  /*7d70*/  LDL.LU R148, [R1+0x40] ;  /* 0x0000400001947983 */ /* 0x000f620000300800 */
[----:B------:R-:W-:-:S02]  /*7d80*/  LEA.HI.X.SX32 R227, R244, R4, 0x1, P0 ;  /* 0x00000004f4e37211 */ /* 0x000fc400000f0eff */
[----:B------:R-:W-:Y:S01]  /*7d90*/  IADD3 R218, P0, PT, R250, R246, RZ ;  /* 0x000000f6fada7210 */ /* 0x000fe20007f1e0ff */
[----:B------:R-:W5:Y:S04]  /*7da0*/  LDL.LU R150, [R1+0x44] ;  /* 0x0000440001967983 */ /* 0x000f680000300800 */
[----:B------:R-:W5:Y:S01]  /*7db0*/  LDL.LU R154, [R1+0x10] ;  /* 0x00001000019a7983 */ /* 0x000f620000300800 */
[----:B------:R-:W-:-:S03]  /*7dc0*/  LEA.HI.X.SX32 R219, R246, R4, 0x1, P0 ;  /* 0x00000004f6db7211 */ /* 0x000fc600000f0eff */
[----:B------:R-:W5:Y:S04]  /*7dd0*/  LDL.LU R145, [R1+0x48] ;  /* 0x0000480001917983 */ /* 0x000f680000300800 */
[----:B------:R-:W5:Y:S04]  /*7de0*/  LDL.LU R147, [R1+0x4c] ;  /* 0x00004c0001937983 */ /* 0x000f680000300800 */
[----:B------:R-:W5:Y:S04]  /*7df0*/  LDL.LU R149, [R1+0x50] ;  /* 0x0000500001957983 */ /* 0x000f680000300800 */
[----:B------:R-:W5:Y:S01]  /*7e00*/  LDL.LU R151, [R1+0x14] ;  /* 0x0000140001977983 */ /* 0x000f620000300800 */
[----:B------:R-:W-:-:S02]  /*7e10*/  IADD3 R236, P4, PT, R250, R75, RZ ;  /* 0x0000004bfaec7210 */ /* 0x000fc40007f9e0ff */
[C---:B------:R-:W-:Y:S02]  /*7e20*/  IADD3 R230, P5, PT, R250.reuse, R243, RZ ;  /* 0x000000f3fae67210 */ /* 0x040fe40007fbe0ff */
[----:B------:R-:W-:Y:S02]  /*7e30*/  LEA.HI.X.SX32 R237, R75, R4, 0x1, P4 ;  /* 0x000000044bed7211 */ /* 0x000fe400020f0eff */
[C---:B------:R-:W-:Y:S02]  /*7e40*/  IADD3 R228, P4, PT, R250.reuse, R77, RZ ;  /* 0x0000004dfae47210 */ /* 0x040fe40007f9e0ff */
[----:B------:R-:W-:Y:S02]  /*7e50*/  IADD3 R232, P6, PT, R250, R76, RZ ;  /* 0x0000004cfae87210 */ /* 0x000fe40007fde0ff */
[-C--:B------:R-:W-:Y:S02]  /*7e60*/  LEA.HI.X.SX32 R229, R77, R4.reuse, 0x1, P4 ;  /* 0x000000044de57211 */ /* 0x080fe400020f0eff */
[----:B------:R-:W-:-:S02]  /*7e70*/  LEA.HI.X.SX32 R231, R243, R4, 0x1, P5 ;  /* 0x00000004f3e77211 */ /* 0x000fc400028f0eff */
[C---:B------:R-:W-:Y:S02]  /*7e80*/  IADD3 R220, P4, PT, R250.reuse, R239, RZ ;  /* 0x000000effadc7210 */ /* 0x040fe40007f9e0ff */
[----:B------:R-:W-:Y:S02]  /*7e90*/  IADD3 R222, P5, PT, R250, R245, RZ ;  /* 0x000000f5fade7210 */ /* 0x000fe40007fbe0ff */
[----:B------:R-:W-:Y:S02]  /*7ea0*/  LEA.HI.X.SX32 R233, R76, R4, 0x1, P6 ;  /* 0x000000044ce97211 */ /* 0x000fe400030f0eff */
[----:B------:R-:W-:Y:S02]  /*7eb0*/  IADD3 R224, P6, PT, R250, R238, RZ ;  /* 0x000000eefae07210 */ /* 0x000fe40007fde0ff */
[-C--:B------:R-:W-:Y:S02]  /*7ec0*/  LEA.HI.X.SX32 R221, R239, R4.reuse, 0x1, P4 ;  /* 0x00000004efdd7211 */ /* 0x080fe400020f0eff */
[----:B------:R-:W-:-:S02]  /*7ed0*/  LEA.HI.X.SX32 R223, R245, R4, 0x1, P5 ;  /* 0x00000004f5df7211 */ /* 0x000fc400028f0eff */
[C---:B------:R-:W-:Y:S02]  /*7ee0*/  IADD3 R212, P4, PT, R250.reuse, R252, RZ ;  /* 0x000000fcfad47210 */ /* 0x040fe40007f9e0ff */
[----:B------:R-:W-:Y:S02]  /*7ef0*/  IADD3 R214, P5, PT, R250, R247, RZ ;  /* 0x000000f7fad67210 */ /* 0x000fe40007fbe0ff */
[-C--:B------:R-:W-:Y:S02]  /*7f00*/  LEA.HI.X.SX32 R225, R238, R4.reuse, 0x1, P6 ;  /* 0x00000004eee17211 */ /* 0x080fe400030f0eff */
[----:B------:R-:W-:Y:S01]  /*7f10*/  IADD3 R216, P6, PT, R250, R241, RZ ;  /* 0x000000f1fad87210 */ /* 0x000fe20007fde0ff */
[----:B------:R-:W-:Y:S01]  /*7f20*/  IMAD R157, R108, 0x3f, RZ ;  /* 0x0000003f6c9d7824 */ /* 0x000fe200078e02ff */
[-C--:B------:R-:W-:Y:S02]  /*7f30*/  LEA.HI.X.SX32 R213, R252, R4.reuse, 0x1, P4 ;  /* 0x00000004fcd57211 */ /* 0x080fe400020f0eff */
[----:B------:R-:W-:-:S02]  /*7f40*/  LEA.HI.X.SX32 R215, R247, R4, 0x1, P5 ;  /* 0x00000004f7d77211 */ /* 0x000fc400028f0eff */
[----:B------:R-:W-:Y:S02]  /*7f50*/  SHF.R.S32.HI R5, RZ, 0x1f, R248 ;  /* 0x0000001fff057819 */ /* 0x000fe400000114f8 */
[----:B------:R-:W-:Y:S02]  /*7f60*/  IADD3 R186, P4, PT, R248, R108, RZ ;  /* 0x0000006cf8ba7210 */ /* 0x000fe40007f9e0ff */
[----:B------:R-:W-:Y:S02]  /*7f70*/  LEA.HI.X.SX32 R217, R241, R4, 0x1, P6 ;  /* 0x00000004f1d97211 */ /* 0x000fe400030f0eff */
[----:B--2---:R-:W-:-:S04]  /*7f80*/  IADD3 R210, P0, PT, R250, R153, RZ ;  /* 0x00000099fad27210 */ /* 0x004fc80007f1e0ff */
[----:B------:R-:W-:Y:S02]  /*7f90*/  LEA.HI.X.SX32 R211, R153, R4, 0x1, P0 ;  /* 0x0000000499d37211 */ /* 0x000fe400000f0eff */
[----:B------:R-:W2:Y:S01]  /*7fa0*/  LDL.LU R153, [R1+0x54] ;  /* 0x0000540001997983 */ /* 0x000ea20000300800 */
[C---:B---3--:R-:W-:Y:S02]  /*7fb0*/  IADD3 R208, P6, PT, R250.reuse, R146, RZ ;  /* 0x00000092fad07210 */ /* 0x048fe40007fde0ff */
[----:B----4-:R-:W-:Y:S01]  /*7fc0*/  IADD3 R206, P5, PT, R250, R144, RZ ;  /* 0x00000090face7210 */ /* 0x010fe20007fbe0ff */
[----:B------:R-:W3:Y:S01]  /*7fd0*/  LDL.LU R155, [R1+0x58] ;  /* 0x00005800019b7983 */ /* 0x000ee20000300800 */
[----:B------:R-:W-:Y:S02]  /*7fe0*/  LEA.HI.X.SX32 R185, R108, R5, 0x1, P4 ;  /* 0x000000056cb97211 */ /* 0x000fe400020f0eff */
[----:B------:R-:W-:Y:S01]  /*7ff0*/  LEA.HI.X.SX32 R207, R144, R4, 0x1, P5 ;  /* 0x0000000490cf7211 */ /* 0x000fe200028f0eff */
[----:B------:R-:W4:Y:S01]  /*8000*/  LDL.LU R152, [R1+0x5c] ;  /* 0x00005c0001987983 */ /* 0x000f220000300800 */
[----:B------:R-:W-:-:S02]  /*8010*/  IADD3 R204, P4, PT, R248, R157, RZ ;  /* 0x0000009df8cc7210 */ /* 0x000fc40007f9e0ff */
[----:B-----5:R-:W-:Y:S01]  /*8020*/  IADD3 R202, P5, PT, R248, R148, RZ ;  /* 0x00000094f8ca7210 */ /* 0x020fe20007fbe0ff */
[----:B------:R-:W5:Y:S01]  /*8030*/  LDL.LU R144, [R1+0x18] ;  /* 0x0000180001907983 */ /* 0x000f620000300800 */
[----:B------:R-:W-:Y:S02]  /*8040*/  LEA.HI.X.SX32 R209, R146, R4, 0x1, P6 ;  /* 0x0000000492d17211 */ /* 0x000fe400030f0eff */
[C---:B------:R-:W-:Y:S01]  /*8050*/  IADD3 R200, P0, PT, R248.reuse, R150, RZ ;  /* 0x00000096f8c87210 */ /* 0x040fe20007f1e0ff */
[----:B------:R-:W5:Y:S01]  /*8060*/  LDL.LU R146, [R1+0x60] ;  /* 0x0000600001927983 */ /* 0x000f620000300800 */
[-C--:B------:R-:W-:Y:S02]  /*8070*/  LEA.HI.X.SX32 R205, R157, R5.reuse, 0x1, P4 ;  /* 0x000000059dcd7211 */ /* 0x080fe400020f0eff */
[----:B------:R-:W-:Y:S01]  /*8080*/  IADD3 R198, P6, PT, R248, R154, RZ ;  /* 0x0000009af8c67210 */ /* 0x000fe20007fde0ff */
[----:B------:R-:W5:Y:S01]  /*8090*/  LDL.LU R157, [R1+0x64] ;  /* 0x00006400019d7983 */ /* 0x000f620000300800 */
[----:B------:R-:W-:-:S02]  /*80a0*/  LEA.HI.X.SX32 R203, R148, R5, 0x1, P5 ;  /* 0x0000000594cb7211 */ /* 0x000fc400028f0eff */
[----:B------:R-:W-:Y:S01]  /*80b0*/  IADD3 R196, P4, PT, R248, R145, RZ ;  /* 0x00000091f8c47210 */ /* 0x000fe20007f9e0ff */
[----:B------:R-:W5:Y:S01]  /*80c0*/  LDL.LU R148, [R1+0x68] ;  /* 0x0000680001947983 */ /* 0x000f620000300800 */
[----:B------:R-:W-:Y:S02]  /*80d0*/  LEA.HI.X.SX32 R201, R150, R5, 0x1, P0 ;  /* 0x0000000596c97211 */ /* 0x000fe400000f0eff */
[----:B------:R-:W-:Y:S01]  /*80e0*/  IADD3 R194, P5, PT, R248, R147, RZ ;  /* 0x00000093f8c27210 */ /* 0x000fe20007fbe0ff */
[----:B------:R-:W5:Y:S01]  /*80f0*/  LDL.LU R150, [R1+0x1c] ;  /* 0x00001c0001967983 */ /* 0x000f620000300800 */
[-C--:B------:R-:W-:Y:S02]  /*8100*/  LEA.HI.X.SX32 R199, R154, R5.reuse, 0x1, P6 ;  /* 0x000000059ac77211 */ /* 0x080fe400030f0eff */
[----:B------:R-:W-:Y:S01]  /*8110*/  LEA.HI.X.SX32 R197, R145, R5, 0x1, P4 ;  /* 0x0000000591c57211 */ /* 0x000fe200020f0eff */
[----:B------:R-:W5:Y:S01]  /*8120*/  LDL.LU R154, [R1+0x6c] ;  /* 0x00006c00019a7983 */ /* 0x000f620000300800 */
[----:B------:R-:W-:-:S02]  /*8130*/  IADD3 R192, P0, PT, R248, R149, RZ ;  /* 0x00000095f8c07210 */ /* 0x000fc40007f1e0ff */
[----:B------:R-:W-:Y:S01]  /*8140*/  LEA.HI.X.SX32 R195, R147, R5, 0x1, P5 ;  /* 0x0000000593c37211 */ /* 0x000fe200028f0eff */
[----:B------:R-:W5:Y:S01]  /*8150*/  LDL.LU R145, [R1+0x70] ;  /* 0x0000700001917983 */ /* 0x000f620000300800 */
[----:B------:R-:W-:-:S03]  /*8160*/  IADD3 R190, P6, PT, R248, R151, RZ ;  /* 0x00000097f8be7210 */ /* 0x000fc60007fde0ff */
[----:B------:R-:W5:Y:S01]  /*8170*/  LDL.LU R147, [R1+0x74] ;  /* 0x0000740001937983 */ /* 0x000f620000300800 */
[-C--:B------:R-:W-:Y:S02]  /*8180*/  LEA.HI.X.SX32 R193, R149, R5.reuse, 0x1, P0 ;  /* 0x0000000595c17211 */ /* 0x080fe400000f0eff */
[----:B------:R-:W-:Y:S01]  /*8190*/  LEA.HI.X.SX32 R191, R151, R5, 0x1, P6 ;  /* 0x0000000597bf7211 */ /* 0x000fe200030f0eff */
[----:B------:R-:W5:Y:S04]  /*81a0*/  LDL.LU R149, [R1+0x20] ;  /* 0x0000200001957983 */ /* 0x000f680000300800 */
[----:B------:R-:W5:Y:S01]  /*81b0*/  LDL.LU R151, [R1+0x78] ;  /* 0x0000780001977983 */ /* 0x000f620000300800 */
[C---:B--2---:R-:W-:Y:S02]  /*81c0*/  IADD3 R78, P4, PT, R248.reuse, R153, RZ ;  /* 0x00000099f84e7210 */ /* 0x044fe40007f9e0ff */
[----:B---3--:R-:W-:-:S02]  /*81d0*/  IADD3 R80, P5, PT, R248, R155, RZ ;  /* 0x0000009bf8507210 */ /* 0x008fc40007fbe0ff */
[-C--:B------:R-:W-:Y:S02]  /*81e0*/  LEA.HI.X.SX32 R189, R153, R5.reuse, 0x1, P4 ;  /* 0x0000000599bd7211 */ /* 0x080fe400020f0eff */
[----:B------:R-:W2:Y:S01]  /*81f0*/  LDL.LU R153, [R1+0x7c] ;  /* 0x00007c0001997983 */ /* 0x000ea20000300800 */
[----:B------:R-:W-:-:S03]  /*8200*/  LEA.HI.X.SX32 R79, R155, R5, 0x1, P5 ;  /* 0x000000059b4f7211 */ /* 0x000fc600028f0eff */
[----:B------:R-:W3:Y:S01]  /*8210*/  LDL.LU R155, [R1+0x80] ;  /* 0x00008000019b7983 */ /* 0x000ee20000300800 */
[C---:B----4-:R-:W-:Y:S02]  /*8220*/  IADD3 R82, P0, PT, R248.reuse, R152, RZ ;  /* 0x00000098f8527210 */ /* 0x050fe40007f1e0ff */
[C---:B-----5:R-:W-:Y:S02]  /*8230*/  IADD3 R84, P6, PT, R248.reuse, R144, RZ ;  /* 0x00000090f8547210 */ /* 0x060fe40007fde0ff */
[----:B------:R-:W-:Y:S02]  /*8240*/  IADD3 R86, P4, PT, R248, R146, RZ ;  /* 0x00000092f8567210 */ /* 0x000fe40007f9e0ff */
[----:B------:R-:W-:Y:S02]  /*8250*/  LEA.HI.X.SX32 R81, R152, R5, 0x1, P0 ;  /* 0x0000000598517211 */ /* 0x000fe400000f0eff */
[----:B------:R-:W4:Y:S01]  /*8260*/  LDL.LU R152, [R1+0x24] ;  /* 0x0000240001987983 */ /* 0x000f220000300800 */
[----:B------:R-:W-:-:S02]  /*8270*/  IADD3 R88, P5, PT, R248, R157, RZ ;  /* 0x0000009df8587210 */ /* 0x000fc40007fbe0ff */
[-C--:B------:R-:W-:Y:S02]  /*8280*/  LEA.HI.X.SX32 R83, R144, R5.reuse, 0x1, P6 ;  /* 0x0000000590537211 */ /* 0x080fe400030f0eff */
[----:B------:R-:W-:Y:S01]  /*8290*/  IADD3 R90, P0, PT, R248, R148, RZ ;  /* 0x00000094f85a7210 */ /* 0x000fe20007f1e0ff */
[----:B------:R-:W5:Y:S01]  /*82a0*/  LDL.LU R144, [R1+0x84] ;  /* 0x0000840001907983 */ /* 0x000f620000300800 */
[-C--:B------:R-:W-:Y:S02]  /*82b0*/  LEA.HI.X.SX32 R85, R146, R5.reuse, 0x1, P4 ;  /* 0x0000000592557211 */ /* 0x080fe400020f0eff */
        /* <DEDUP_REMOVED lines=8> */
[C---:B------:R-:W-:Y:S02]  /*8340*/  IADD3 R94, P4, PT, R248.reuse, R154, RZ ;  /* 0x0000009af85e7210 */ /* 0x040fe40007f9e0ff */
[----:B------:R-:W-:Y:S01]  /*8350*/  IADD3 R98, P0, PT, R248, R147, RZ ;  /* 0x00000093f8627210 */ /* 0x000fe20007f1e0ff */
[----:B------:R-:W5:Y:S01]  /*8360*/  LDL.LU R150, [R1+0x90] ;  /* 0x0000900001967983 */ /* 0x000f620000300800 */
[----:B------:R-:W-:-:S03]  /*8370*/  LEA.HI.X.SX32 R95, R145, R5, 0x1, P5 ;  /* 0x00000005915f7211 */ /* 0x000fc600028f0eff */
[----:B------:R-:W5:Y:S01]  /*8380*/  LDL.LU R157, [R1+0x94] ;  /* 0x00009400019d7983 */ /* 0x000f620000300800 */
[----:B------:R-:W-:Y:S02]  /*8390*/  LEA.HI.X.SX32 R93, R154, R5, 0x1, P4 ;  /* 0x000000059a5d7211 */ /* 0x000fe400020f0eff */
[C---:B------:R-:W-:Y:S01]  /*83a0*/  IADD3 R100, P6, PT, R248.reuse, R149, RZ ;  /* 0x00000095f8647210 */ /* 0x040fe20007fde0ff */
[----:B------:R-:W5:Y:S01]  /*83b0*/  LDL.LU R145, [R1+0x98] ;  /* 0x0000980001917983 */ /* 0x000f620000300800 */
[----:B------:R-:W-:Y:S02]  /*83c0*/  LEA.HI.X.SX32 R97, R147, R5, 0x1, P0 ;  /* 0x0000000593617211 */ /* 0x000fe400000f0eff */
[----:B------:R-:W-:Y:S01]  /*83d0*/  IADD3 R102, P4, PT, R248, R151, RZ ;  /* 0x00000097f8667210 */ /* 0x000fe20007f9e0ff */
[----:B------:R-:W5:Y:S01]  /*83e0*/  LDL.LU R147, [R1+0x9c] ;  /* 0x00009c0001937983 */ /* 0x000f620000300800 */
[----:B------:R-:W-:-:S03]  /*83f0*/  LEA.HI.X.SX32 R99, R149, R5, 0x1, P6 ;  /* 0x0000000595637211 */ /* 0x000fc600030f0eff */
[----:B------:R-:W5:Y:S01]  /*8400*/  LDL.LU R154, [R1+0xa0] ;  /* 0x0000a000019a7983 */ /* 0x000f620000300800 */
[----:B------:R-:W-:-:S03]  /*8410*/  LEA.HI.X.SX32 R101, R151, R5, 0x1, P4 ;  /* 0x0000000597657211 */ /* 0x000fc600020f0eff */
[----:B------:R-:W5:Y:S04]  /*8420*/  LDL.LU R149, [R1+0xa4] ;  /* 0x0000a40001957983 */ /* 0x000f680000300800 */
[----:B------:R-:W5:Y:S01]  /*8430*/  LDL.LU R151, [R1+0xa8] ;  /* 0x0000a80001977983 */ /* 0x000f620000300800 */
[C---:B--2---:R-:W-:Y:S02]  /*8440*/  IADD3 R104, P5, PT, R248.reuse, R153, RZ ;  /* 0x00000099f8687210 */ /* 0x044fe40007fbe0ff */
[----:B---3--:R-:W-:Y:S02]  /*8450*/  IADD3 R106, P0, PT, R248, R155, RZ ;  /* 0x0000009bf86a7210 */ /* 0x008fe40007f1e0ff */
[-C--:B------:R-:W-:Y:S02]  /*8460*/  LEA.HI.X.SX32 R103, R153, R5.reuse, 0x1, P5 ;  /* 0x0000000599677211 */ /* 0x080fe400028f0eff */
[----:B------:R-:W2:Y:S01]  /*8470*/  LDL.LU R153, [R1+0x2c] ;  /* 0x00002c0001997983 */ /* 0x000ea20000300800 */
[----:B------:R-:W-:-:S03]  /*8480*/  LEA.HI.X.SX32 R105, R155, R5, 0x1, P0 ;  /* 0x000000059b697211 */ /* 0x000fc600000f0eff */
[----:B------:R-:W3:Y:S01]  /*8490*/  LDL.LU R155, [R1+0xac] ;  /* 0x0000ac00019b7983 */ /* 0x000ee20000300800 */
[C---:B----4-:R-:W-:Y:S01]  /*84a0*/  IADD3 R108, P6, PT, R248.reuse, R152, RZ ;  /* 0x00000098f86c7210 */ /* 0x050fe20007fde0ff */
[----:B-1----:R-:W-:Y:S01]  /*84b0*/  IMAD.WIDE.U32 R10, R109, 0xc, R10 ;  /* 0x0000000c6d0a7825 */ /* 0x002fe200078e000a */
[C---:B-----5:R-:W-:Y:S02]  /*84c0*/  IADD3 R110, P4, PT, R248.reuse, R144, RZ ;  /* 0x00000090f86e7210 */ /* 0x060fe40007f9e0ff */
[----:B------:R-:W-:Y:S02]  /*84d0*/  IADD3 R112, P5, PT, R248, R146, RZ ;  /* 0x00000092f8707210 */ /* 0x000fe40007fbe0ff */
[-C--:B------:R-:W-:Y:S02]  /*84e0*/  LEA.HI.X.SX32 R109, R144, R5.reuse, 0x1, P4 ;  /* 0x00000005906d7211 */ /* 0x080fe400020f0eff */
[----:B------:R-:W-:Y:S02]  /*84f0*/  IADD3 R114, P0, PT, R248, R156, RZ ;  /* 0x0000009cf8727210 */ /* 0x000fe40007f1e0ff */
[----:B------:R-:W-:-:S02]  /*8500*/  LEA.HI.X.SX32 R107, R152, R5, 0x1, P6 ;  /* 0x00000005986b7211 */ /* 0x000fc400030f0eff */
[-C--:B------:R-:W-:Y:S01]  /*8510*/  LEA.HI.X.SX32 R111, R146, R5.reuse, 0x1, P5 ;  /* 0x00000005926f7211 */ /* 0x080fe200028f0eff */
[----:B------:R-:W4:Y:S01]  /*8520*/  LDL.LU R152, [R1+0xb0] ;  /* 0x0000b00001987983 */ /* 0x000f220000300800 */
[C---:B------:R-:W-:Y:S02]  /*8530*/  IADD3 R116, P6, PT, R248.reuse, R148, RZ ;  /* 0x00000094f8747210 */ /* 0x040fe40007fde0ff */
[----:B------:R-:W-:Y:S01]  /*8540*/  IADD3 R118, P4, PT, R248, R150, RZ ;  /* 0x00000096f8767210 */ /* 0x000fe20007f9e0ff */
[----:B------:R-:W5:Y:S01]  /*8550*/  LDL.LU R144, [R1+0xb4] ;  /* 0x0000b40001907983 */ /* 0x000f620000300800 */
[----:B------:R-:W-:Y:S02]  /*8560*/  LEA.HI.X.SX32 R113, R156, R5, 0x1, P0 ;  /* 0x000000059c717211 */ /* 0x000fe400000f0eff */
[----:B------:R-:W-:Y:S01]  /*8570*/  IADD3 R120, P5, PT, R248, R157, RZ ;  /* 0x0000009df8787210 */ /* 0x000fe20007fbe0ff */
[----:B------:R-:W4:Y:S01]  /*8580*/  LDL.LU R146, [R1+0x30] ;  /* 0x0000300001927983 */ /* 0x000f220000300800 */
[----:B------:R-:W-:-:S02]  /*8590*/  LEA.HI.X.SX32 R117, R150, R5, 0x1, P4 ;  /* 0x0000000596757211 */ /* 0x000fc400020f0eff */
[----:B------:R-:W-:Y:S02]  /*85a0*/  IADD3 R122, P0, PT, R248, R145, RZ ;  /* 0x00000091f87a7210 */ /* 0x000fe40007f1e0ff */
[----:B------:R-:W-:Y:S02]  /*85b0*/  LEA.HI.X.SX32 R115, R148, R5, 0x1, P6 ;  /* 0x0000000594737211 */ /* 0x000fe400030f0eff */
[C---:B------:R-:W-:Y:S01]  /*85c0*/  IADD3 R124, P4, PT, R248.reuse, R147, RZ ;  /* 0x00000093f87c7210 */ /* 0x040fe20007f9e0ff */
[----:B------:R-:W4:Y:S01]  /*85d0*/  LDL.LU R148, [R1+0xb8] ;  /* 0x0000b80001947983 */ /* 0x000f220000300800 */
[-C--:B------:R-:W-:Y:S02]  /*85e0*/  LEA.HI.X.SX32 R119, R157, R5.reuse, 0x1, P5 ;  /* 0x000000059d777211 */ /* 0x080fe400028f0eff */
[----:B------:R-:W-:Y:S01]  /*85f0*/  IADD3 R126, P5, PT, R248, R154, RZ ;  /* 0x0000009af87e7210 */ /* 0x000fe20007fbe0ff */
[----:B------:R-:W4:Y:S01]  /*8600*/  LDL.LU R150, [R1+0xbc] ;  /* 0x0000bc0001967983 */ /* 0x000f220000300800 */
[----:B------:R-:W-:-:S02]  /*8610*/  LEA.HI.X.SX32 R121, R145, R5, 0x1, P0 ;  /* 0x0000000591797211 */ /* 0x000fc400000f0eff */
[C---:B------:R-:W-:Y:S01]  /*8620*/  IADD3 R128, P0, PT, R248.reuse, R149, RZ ;  /* 0x00000095f8807210 */ /* 0x040fe20007f1e0ff */
[----:B------:R-:W4:Y:S01]  /*8630*/  LDL.LU R145, [R1+0xc0] ;  /* 0x0000c00001917983 */ /* 0x000f220000300800 */
[----:B------:R-:W-:Y:S02]  /*8640*/  LEA.HI.X.SX32 R123, R147, R5, 0x1, P4 ;  /* 0x00000005937b7211 */ /* 0x000fe400020f0eff */
[----:B------:R-:W-:Y:S01]  /*8650*/  IADD3 R130, P4, PT, R248, R151, RZ ;  /* 0x00000097f8827210 */ /* 0x000fe20007f9e0ff */
[----:B------:R-:W4:Y:S01]  /*8660*/  LDL.LU R147, [R1+0x34] ;  /* 0x0000340001937983 */ /* 0x000f220000300800 */
[-C--:B------:R-:W-:Y:S02]  /*8670*/  LEA.HI.X.SX32 R125, R154, R5.reuse, 0x1, P5 ;  /* 0x000000059a7d7211 */ /* 0x080fe400028f0eff */
[-C--:B------:R-:W-:Y:S02]  /*8680*/  LEA.HI.X.SX32 R127, R149, R5.reuse, 0x1, P0 ;  /* 0x00000005957f7211 */ /* 0x080fe400000f0eff */
[----:B------:R-:W4:Y:S01]  /*8690*/  LDL.LU R149, [R1+0xc4] ;  /* 0x0000c40001957983 */ /* 0x000f220000300800 */
[----:B------:R-:W-:-:S03]  /*86a0*/  LEA.HI.X.SX32 R129, R151, R5, 0x1, P4 ;  /* 0x0000000597817211 */ /* 0x000fc600020f0eff */
[----:B------:R-:W4:Y:S01]  /*86b0*/  LDL.LU R151, [R1+0xc8] ;  /* 0x0000c80001977983 */ /* 0x000f220000300800 */
[C---:B--2---:R-:W-:Y:S02]  /*86c0*/  IADD3 R132, P5, PT, R248.reuse, R153, RZ ;  /* 0x00000099f8847210 */ /* 0x044fe40007fbe0ff */
[----:B---3--:R-:W-:Y:S02]  /*86d0*/  IADD3 R134, P0, PT, R248, R155, RZ ;  /* 0x0000009bf8867210 */ /* 0x008fe40007f1e0ff */
[-C--:B------:R-:W-:Y:S02]  /*86e0*/  LEA.HI.X.SX32 R131, R153, R5.reuse, 0x1, P5 ;  /* 0x0000000599837211 */ /* 0x080fe400028f0eff */
[----:B------:R-:W2:Y:S01]  /*86f0*/  LDL.LU R153, [R1+0xcc] ;  /* 0x0000cc0001997983 */ /* 0x000ea20000300800 */
[----:B------:R-:W-:-:S03]  /*8700*/  LEA.HI.X.SX32 R133, R155, R5, 0x1, P0 ;  /* 0x000000059b857211 */ /* 0x000fc600000f0eff */
[----:B------:R-:W3:Y:S04]  /*8710*/  LDL.LU R155, [R1+0xd0] ;  /* 0x0000d000019b7983 */ /* 0x000ee80000300800 */
        /* <DEDUP_REMOVED lines=13> */
[----:B------:R-:W3:Y:S01]  /*87f0*/  LDL.LU R183, [R1+0x100] ;  /* 0x0001000001b77983 */ /* 0x000ee20000300800 */
[----:B----4-:R-:W-:-:S02]  /*8800*/  IADD3 R136, P4, PT, R248, R152, RZ ;  /* 0x00000098f8887210 */ /* 0x010fc40007f9e0ff */
[----:B-----5:R-:W-:Y:S02]  /*8810*/  IADD3 R138, P5, PT, R248, R144, RZ ;  /* 0x00000090f88a7210 */ /* 0x020fe40007fbe0ff */
[-C--:B------:R-:W-:Y:S02]  /*8820*/  LEA.HI.X.SX32 R135, R152, R5.reuse, 0x1, P4 ;  /* 0x0000000598877211 */ /* 0x080fe400020f0eff */
[C---:B------:R-:W-:Y:S02]  /*8830*/  IADD3 R140, P0, PT, R248.reuse, R146, RZ ;  /* 0x00000092f88c7210 */ /* 0x040fe40007f1e0ff */
[----:B------:R-:W-:Y:S02]  /*8840*/  IADD3 R142, P4, PT, R248, R148, RZ ;  /* 0x00000094f88e7210 */ /* 0x000fe40007f9e0ff */
[-C--:B------:R-:W-:Y:S02]  /*8850*/  LEA.HI.X.SX32 R137, R144, R5.reuse, 0x1, P5 ;  /* 0x0000000590897211 */ /* 0x080fe400028f0eff */
[----:B------:R-:W-:-:S02]  /*8860*/  LEA.HI.X.SX32 R139, R146, R5, 0x1, P0 ;  /* 0x00000005928b7211 */ /* 0x000fc400000f0eff */
[----:B------:R-:W-:Y:S02]  /*8870*/  LEA.HI.X.SX32 R141, R148, R5, 0x1, P4 ;  /* 0x00000005948d7211 */ /* 0x000fe400020f0eff */
[C---:B------:R-:W-:Y:S02]  /*8880*/  IADD3 R144, P5, PT, R248.reuse, R150, RZ ;  /* 0x00000096f8907210 */ /* 0x040fe40007fbe0ff */
[C---:B------:R-:W-:Y:S02]  /*8890*/  IADD3 R146, P0, PT, R248.reuse, R145, RZ ;  /* 0x00000091f8927210 */ /* 0x040fe40007f1e0ff */
[----:B------:R-:W-:Y:S02]  /*88a0*/  IADD3 R148, P4, PT, R248, R147, RZ ;  /* 0x00000093f8947210 */ /* 0x000fe40007f9e0ff */
[-C--:B------:R-:W-:Y:S02]  /*88b0*/  LEA.HI.X.SX32 R143, R150, R5.reuse, 0x1, P5 ;  /* 0x00000005968f7211 */ /* 0x080fe400028f0eff */
[----:B------:R-:W-:-:S02]  /*88c0*/  LEA.HI.X.SX32 R145, R145, R5, 0x1, P0 ;  /* 0x0000000591917211 */ /* 0x000fc400000f0eff */
[----:B------:R-:W-:Y:S02]  /*88d0*/  LEA.HI.X.SX32 R147, R147, R5, 0x1, P4 ;  /* 0x0000000593937211 */ /* 0x000fe400020f0eff */
[C---:B------:R-:W-:Y:S02]  /*88e0*/  IADD3 R150, P5, PT, R248.reuse, R149, RZ ;  /* 0x00000095f8967210 */ /* 0x040fe40007fbe0ff */
[----:B------:R-:W-:Y:S02]  /*88f0*/  IADD3 R152, P0, PT, R248, R151, RZ ;  /* 0x00000097f8987210 */ /* 0x000fe40007f1e0ff */
[-C--:B------:R-:W-:Y:S02]  /*8900*/  LEA.HI.X.SX32 R149, R149, R5.reuse, 0x1, P5 ;  /* 0x0000000595957211 */ /* 0x080fe400028f0eff */
[----:B------:R-:W-:Y:S02]  /*8910*/  LEA.HI.X.SX32 R151, R151, R5, 0x1, P0 ;  /* 0x0000000597977211 */ /* 0x000fe400000f0eff */
[----:B------:R-:W-:Y:S01]  /*8920*/  SHF.R.S32.HI R4, RZ, 0x1f, R187 ;  /* 0x0000001fff047819 */ /* 0x000fe200000114bb */
[----:B------:R-:W-:Y:S01]  /*8930*/  IMAD.WIDE.U32 R6, R72, 0xc, R6 ;  /* 0x0000000c48067825 */ /* 0x000fe200078e0006 */
[----:B------:R-:W-:-:S03]  /*8940*/  SHF.L.U64.HI R72, R248, 0x2, R5 ;  /* 0x00000002f8487819 */ /* 0x000fc60000010205 */
[----:B------:R-:W-:Y:S02]  /*8950*/  IMAD R75, R52, 0xc, RZ ;  /* 0x0000000c344b7824 */ /* 0x000fe400078e02ff */
[----:B------:R-:W-:Y:S01]  /*8960*/  IMAD R73, R8, 0xc, RZ ;  /* 0x0000000c08497824 */ /* 0x000fe200078e02ff */
[----:B------:R-:W-:Y:S01]  /*8970*/  SHF.L.U64.HI R237, R236, 0x2, R237 ;  /* 0x00000002eced7819 */ /* 0x000fe200000102ed */
[----:B------:R-:W-:Y:S01]  /*8980*/  IMAD.IADD R75, R11, 0x1, R75 ;  /* 0x000000010b4b7824 */ /* 0x000fe200078e024b */
[----:B------:R-:W-:Y:S01]  /*8990*/  SHF.L.U64.HI R235, R234, 0x2, R235 ;  /* 0x00000002eaeb7819 */ /* 0x000fe200000102eb */
[----:B------:R-:W-:Y:S01]  /*89a0*/  IMAD.MOV.U32 R77, RZ, RZ, R10 ;  /* 0x000000ffff4d7224 */ /* 0x000fe200078e000a */
[----:B------:R-:W-:Y:S01]  /*89b0*/  SHF.L.U64.HI R233, R232, 0x2, R233 ;  /* 0x00000002e8e97819 */ /* 0x000fe200000102e9 */
[----:B------:R-:W-:Y:S01]  /*89c0*/  IMAD.IADD R73, R7, 0x1, R73 ;  /* 0x0000000107497824 */ /* 0x000fe200078e0249 */
[----:B------:R-:W-:Y:S01]  /*89d0*/  SHF.L.U64.HI R231, R230, 0x2, R231 ;  /* 0x00000002e6e77819 */ /* 0x000fe200000102e7 */
[----:B------:R-:W-:Y:S01]  /*89e0*/  IMAD.MOV.U32 R74, RZ, RZ, R6 ;  /* 0x000000ffff4a7224 */ /* 0x000fe200078e0006 */
[----:B------:R-:W-:Y:S01]  /*89f0*/  SHF.L.U64.HI R229, R228, 0x2, R229 ;  /* 0x00000002e4e57819 */ /* 0x000fe200000102e5 */
[----:B------:R-:W-:Y:S01]  /*8a00*/  IMAD.MOV.U32 R76, RZ, RZ, R251 ;  /* 0x000000ffff4c7224 */ /* 0x000fe200078e00fb */
[----:B------:R-:W-:Y:S01]  /*8a10*/  SHF.L.U64.HI R227, R226, 0x2, R227 ;  /* 0x00000002e2e37819 */ /* 0x000fe200000102e3 */
[----:B------:R-:W-:Y:S01]  /*8a20*/  IMAD.SHL.U32 R236, R236, 0x4, RZ ;  /* 0x00000004ecec7824 */ /* 0x000fe200078e00ff */
        /* <DEDUP_REMOVED lines=113> */
[----:B------:R-:W-:-:S02]  /*9140*/  IMAD.SHL.U32 R144, R144, 0x4, RZ ;  /* 0x0000000490907824 */ /* 0x000fc400078e00ff */
[----:B------:R-:W-:Y:S02]  /*9150*/  IMAD.SHL.U32 R146, R146, 0x4, RZ ;  /* 0x0000000492927824 */ /* 0x000fe400078e00ff */
[----:B------:R-:W-:Y:S02]  /*9160*/  IMAD.SHL.U32 R148, R148, 0x4, RZ ;  /* 0x0000000494947824 */ /* 0x000fe400078e00ff */
[----:B------:R-:W-:Y:S02]  /*9170*/  IMAD.SHL.U32 R150, R150, 0x4, RZ ;  /* 0x0000000496967824 */ /* 0x000fe400078e00ff */
[----:B------:R-:W-:Y:S02]  /*9180*/  IMAD.SHL.U32 R152, R152, 0x4, RZ ;  /* 0x0000000498987824 */ /* 0x000fe400078e00ff */
[----:B------:R-:W-:Y:S01]  /*9190*/  IMAD.SHL.U32 R186, R186, 0x4, RZ ;  /* 0x00000004baba7824 */ /* 0x000fe200078e00ff */
[----:B------:R-:W-:Y:S01]  /*91a0*/  UMOV UR13, 0x1 ;  /* 0x00000001000d7882 */ /* 0x000fe20000000000 */
[----:B------:R-:W-:Y:S01]  /*91b0*/  UMOV UR14, 0x2 ;  /* 0x00000002000e7882 */ /* 0x000fe20000000000 */
[----:B------:R-:W-:Y:S01]  /*91c0*/  UMOV UR7, URZ ;  /* 0x000000ff00077c82 */ /* 0x000fe20008000000 */
[----:B------:R-:W-:Y:S01]  /*91d0*/  UMOV UR8, URZ ;  /* 0x000000ff00087c82 */ /* 0x000fe20008000000 */
[----:B------:R-:W-:Y:S01]  /*91e0*/  UMOV UR5, URZ ;  /* 0x000000ff00057c82 */ /* 0x000fe20008000000 */
[----:B--2---:R-:W-:-:S04]  /*91f0*/  IADD3 R154, P4, PT, R248, R153, RZ ;  /* 0x00000099f89a7210 */ /* 0x004fc80007f9e0ff */
[----:B------:R-:W-:Y:S02]  /*9200*/  LEA.HI.X.SX32 R153, R153, R5, 0x1, P4 ;  /* 0x0000000599997211 */ /* 0x000fe400020f0eff */
[C---:B---3--:R-:W-:Y:S02]  /*9210*/  IADD3 R156, P5, PT, R248.reuse, R155, RZ ;  /* 0x0000009bf89c7210 */ /* 0x048fe40007fbe0ff */
        /* <DEDUP_REMOVED lines=29> */
[----:B------:R-:W-:-:S04]  /*93f0*/  LEA.HI R5, R4, R187, RZ, 0x6 ;  /* 0x000000bb04057211 */ /* 0x000fc800078f30ff */
[----:B------:R-:W-:-:S04]  /*9400*/  SHF.R.S32.HI R5, RZ, 0x6, R5 ;  /* 0x00000006ff057819 */ /* 0x000fc80000011405 */
[----:B------:R-:W-:Y:S01]  /*9410*/  VIMNMX R238, PT, PT, R5, 0x2, !PT ;  /* 0x0000000205ee7848 */ /* 0x000fe20007fe0100 */
[----:B------:R-:W-:Y:S01]  /*9420*/  IMAD.MOV.U32 R4, RZ, RZ, RZ ;  /* 0x000000ffff047224 */ /* 0x000fe200078e00ff */
[----:B------:R-:W-:Y:S01]  /*9430*/  SHF.L.U64.HI R153, R154, 0x2, R153 ;  /* 0x000000029a997819 */ /* 0x000fe20000010299 */
[----:B------:R-:W-:Y:S01]  /*9440*/  IMAD.MOV.U32 R187, RZ, RZ, RZ ;  /* 0x000000ffffbb7224 */ /* 0x000fe200078e00ff */
        /* <DEDUP_REMOVED lines=31> */
[----:B------:R-:W-:Y:S02]  /*9640*/  VIADD R239, R5, 0xfffffffd ;  /* 0xfffffffd05ef7836 */ /* 0x000fe40000000000 */
[----:B------:R-:W-:-:S07]  /*9650*/  VIADD R238, R238, 0xffffffff ;  /* 0xffffffffeeee7836 */ /* 0x000fce0000000000 */
.L_x_11:
[----:B------:R-:W-:Y:S01]  /*9660*/  IMAD.U32 R4, R4, -0x80000000, RZ ;  /* 0x8000000004047824 */ /* 0x000fe200078e00ff */
[----:B------:R-:W-:-:S03]  /*9670*/  UIADD3 UR8, UPT, UPT, UR8, 0x1, URZ ;  /* 0x0000000108087890 */ /* 0x000fc6000fffe0ff */
[----:B------:R-:W1:Y:S01]  /*9680*/  SYNCS.PHASECHK.TRANS64.TRYWAIT P0, [UR4], R4 ;  /* 0x00000004ff0075a7 */ /* 0x000e620008001104 */
[----:B------:R-:W-:-:S04]  /*9690*/  UISETP.GT.AND UP1, UPT, UR8, 0x1, UPT ;  /* 0x000000010800788c */ /* 0x000fc8000bf24270 */
[----:B------:R-:W-:-:S04]  /*96a0*/  USEL UR8, UR8, URZ, !UP1 ;  /* 0x000000ff08087287 */ /* 0x000fc8000c800000 */
[----:B------:R-:W-:Y:S01]  /*96b0*/  ULEA UR6, UR8, UR9, 0x10 ;  /* 0x0000000908067291 */ /* 0x000fe2000f8e80ff */
[----:B-12---:R-:W-:Y:S11]  /*96c0*/  @!P0 BRA `(.L_x_9) ;  /* 0x00000044002c8947 */ /* 0x006ff60003800000 */
.L_x_17:
[----:B------:R-:W-:-:S04]  /*96d0*/  DEPBAR.LE SB0, 0x2 ;  /* 0x000080800000791a */ /* 0x000fc80000000000 */
[----:B------:R-:W-:Y:S01]  /*96e0*/  LEA R188, R3, UR6, 0x8 ;  /* 0x0000000603bc7c11 */ /* 0x000fe2000f8e40ff */
[----:B------:R-:W-:Y:S01]  /*96f0*/  BAR.SYNC.DEFER_BLOCKING 0x0 ;  /* 0x0000000000007b1d */ /* 0x000fe20000010000 */
[----:B------:R-:W-:Y:S02]  /*9700*/  UIADD3 UR7, UPT, UPT, UR7, 0x1, URZ ;  /* 0x0000000107077890 */ /* 0x000fe4000fffe0ff */
[----:B------:R-:W-:Y:S02]  /*9710*/  ULEA UR4, UR13, UR9, 0x3 ;  /* 0x000000090d047291 */ /* 0x000fe4000f8e18ff */
[----:B------:R-:W-:Y:S02]  /*9720*/  UISETP.GT.AND UP1, UPT, UR7, 0x2, UPT ;  /* 0x000000020700788c */ /* 0x000fe4000bf24270 */
[----:B------:R-:W-:Y:S02]  /*9730*/  UIADD3 UR4, UPT, UPT, UR4, 0x2c000, URZ ;  /* 0x0002c00004047890 */ /* 0x000fe4000fffe0ff */
[----:B------:R-:W-:Y:S01]  /*9740*/  USEL UR7, UR7, URZ, !UP1 ;  /* 0x000000ff07077287 */ /* 0x000fe2000c800000 */
[----:B------:R-:W-:Y:S01]  /*9750*/  UMOV UR6, UR5 ;  /* 0x0000000500067c82 */ /* 0x000fe20008000000 */
        /* <DEDUP_REMOVED lines=16> */
[----:B-1----:R1:W-:Y:S01]  /*9860*/  STTM.x64 tmem[UR11+0x80], R4 ;  /* 0x00008004000079ed */ /* 0x0023e2000834000b */
[----:B------:R-:W2:Y:S02]  /*9870*/  FENCE.VIEW.ASYNC.T ;  /* 0x00000000000073c6 */ /* 0x000ea40000000200 */
[----:B--2---:R-:W-:Y:S06]  /*9880*/  BAR.SYNC.DEFER_BLOCKING 0x0 ;  /* 0x0000000000007b1d */ /* 0x004fec0000010000 */
[----:B------:R-:W-:Y:S05]  /*9890*/  @P3 BRA `(.L_x_10) ;  /* 0x0000000400743947 */ /* 0x000fea0003800000 */
[----:B------:R-:W-:Y:S01]  /*98a0*/  ULEA UR30, UR7, UR9, 0xe ;  /* 0x00000009071e7291 */ /* 0x000fe2000f8e70ff */
[----:B-1----:R-:W-:Y:S01]  /*98b0*/  MOV.SPILL R4, UR25 ;  /* 0x0000001900047c02 */ /* 0x002fe20009000f00 */
[----:B------:R-:W-:Y:S01]  /*98c0*/  UMOV UR35, URZ ;  /* 0x000000ff00237c82 */ /* 0x000fe20008000000 */
[----:B------:R-:W-:Y:S01]  /*98d0*/  UIADD3 UR49, UPT, UPT, UR10, 0x88, URZ ;  /* 0x000000880a317890 */ /* 0x000fe2000fffe0ff */
[----:B------:R-:W-:Y:S01]  /*98e0*/  MOV.SPILL R5, UR24 ;  /* 0x0000001800057c02 */ /* 0x000fe20009000f00 */
[----:B------:R-:W-:Y:S01]  /*98f0*/  UIADD3 UR32, UPT, UPT, UR30, 0x20000, URZ ;  /* 0x000200001e207890 */ /* 0x000fe2000fffe0ff */
[----:B------:R-:W-:Y:S01]  /*9900*/  UMOV UR64, 0x0 ;  /* 0x0000000000407882 */ /* 0x000fe20000000000 */
[----:B------:R-:W-:Y:S02]  /*9910*/  UMOV UR65, 0x8100910 ;  /* 0x0810091000417882 */ /* 0x000fe40000000000 */
[----:B------:R-:W-:Y:S01]  /*9920*/  USHF.R.U32.HI UR34, URZ, 0x4, UR32 ;  /* 0x00000004ff227899 */ /* 0x000fe20008011620 */
[----:B------:R-:W-:Y:S01]  /*9930*/  UMOV UR62, 0x0 ;  /* 0x00000000003e7882 */ /* 0x000fe20000000000 */
[----:B------:R-:W-:-:S02]  /*9940*/  UMOV UR63, 0x8100910 ;  /* 0x08100910003f7882 */ /* 0x000fc40000000000 */
[----:B------:R-:W-:Y:S02]  /*9950*/  USGXT.U32 UR34, UR34, 0xe ;  /* 0x0000000e2222789a */ /* 0x000fe40008000000 */
[----:B------:R-:W-:Y:S02]  /*9960*/  UIADD3 UR77, UPT, UPT, UR10, 0x90, URZ ;  /* 0x000000900a4d7890 */ /* 0x000fe4000fffe0ff */
[----:B------:R-:W-:Y:S02]  /*9970*/  UIADD3 UR38, UP1, UPT, UR34, 0x2, URZ ;  /* 0x0000000222267890 */ /* 0x000fe4000ff3e0ff */
[----:B------:R-:W-:Y:S02]  /*9980*/  UIADD3 UR5, UPT, UPT, UR10, 0x98, URZ ;  /* 0x000000980a057890 */ /* 0x000fe4000fffe0ff */
[----:B------:R-:W-:Y:S02]  /*9990*/  UIADD3.X UR39, UPT, UPT, UR35, 0x40004040, URZ, UP1, !UPT ;  /* 0x4000404023277890 */ /* 0x000fe40008ffe4ff */
[----:B------:R-:W-:-:S02]  /*99a0*/  UIADD3 UR46, UP3, UPT, UR38, 0x2, URZ ;  /* 0x00000002262e7890 */ /* 0x000fc4000ff7e0ff */
[----:B------:R-:W-:Y:S01]  /*99b0*/  UIADD3 UR48, UP2, UPT, UR38, 0x4, URZ ;  /* 0x0000000426307890 */ /* 0x000fe2000ff5e0ff */
[----:B------:R-:W-:Y:S01]  /*99c0*/  UMOV UR35, 0x40004040 ;  /* 0x4000404000237882 */ /* 0x000fe20000000000 */
[----:B------:R-:W-:Y:S01]  /*99d0*/  UIADD3 UR50, UP1, UPT, UR38, 0x1fe, URZ ;  /* 0x000001fe26327890 */ /* 0x000fe2000ff3e0ff */
[----:B------:R-:W-:Y:S01]  /*99e0*/  UTCHMMA tmem[UR12], gdesc[UR34], tmem[UR10], tmem[UR64], idesc[UR65], UPT ;  /* 0x00ff40220c0079ea */ /* 0x000fe2000b80000a */
[----:B------:R-:W-:Y:S02]  /*99f0*/  UIADD3.X UR47, UPT, UPT, UR39, URZ, URZ, UP3, !UPT ;  /* 0x000000ff272f7290 */ /* 0x000fe40009ffe4ff */
[----:B------:R1:W-:Y:S01]  /*9a00*/  UTCHMMA tmem[UR49], gdesc[UR38], tmem[UR10], tmem[UR62], idesc[UR63], UPT ;  /* 0x00ff3e26310079ea */ /* 0x0003e2000b80000a */
[----:B------:R-:W-:Y:S02]  /*9a10*/  UIADD3 UR52, UP3, UPT, UR38, 0x200, URZ ;  /* 0x0000020026347890 */ /* 0x000fe4000ff7e0ff */
[----:B------:R-:W-:Y:S02]  /*9a20*/  UIADD3 UR54, UP4, UPT, UR38, 0x202, URZ ;  /* 0x0000020226367890 */ /* 0x000fe4000ff9e0ff */
[----:B------:R-:W-:-:S02]  /*9a30*/  UIADD3 UR56, UP5, UPT, UR38, 0x204, URZ ;  /* 0x0000020426387890 */ /* 0x000fc4000ffbe0ff */
[----:B------:R-:W-:Y:S02]  /*9a40*/  UIADD3 UR15, UPT, UPT, UR10, 0xa0, URZ ;  /* 0x000000a00a0f7890 */ /* 0x000fe4000fffe0ff */
[----:B------:R-:W-:Y:S02]  /*9a50*/  UIADD3.X UR51, UPT, UPT, UR39, URZ, URZ, UP1, !UPT ;  /* 0x000000ff27337290 */ /* 0x000fe40008ffe4ff */
[----:B-1----:R-:W-:Y:S02]  /*9a60*/  UIADD3.X UR49, UPT, UPT, UR39, URZ, URZ, UP2, !UPT ;  /* 0x000000ff27317290 */ /* 0x002fe400097fe4ff */
[----:B------:R-:W-:Y:S02]  /*9a70*/  UIADD3 UR16, UPT, UPT, UR10, 0xa8, URZ ;  /* 0x000000a80a107890 */ /* 0x000fe4000fffe0ff */
[----:B------:R-:W-:Y:S02]  /*9a80*/  UIADD3.X UR53, UPT, UPT, UR39, URZ, URZ, UP3, !UPT ;  /* 0x000000ff27357290 */ /* 0x000fe40009ffe4ff */
[----:B------:R-:W-:-:S02]  /*9a90*/  UIADD3 UR17, UPT, UPT, UR10, 0xb0, URZ ;  /* 0x000000b00a117890 */ /* 0x000fc4000fffe0ff */
[----:B------:R-:W-:Y:S02]  /*9aa0*/  UIADD3.X UR55, UPT, UPT, UR39, URZ, URZ, UP4, !UPT ;  /* 0x000000ff27377290 */ /* 0x000fe4000a7fe4ff */
[----:B------:R-:W-:Y:S02]  /*9ab0*/  UIADD3 UR18, UPT, UPT, UR10, 0xb8, URZ ;  /* 0x000000b80a127890 */ /* 0x000fe4000fffe0ff */
[----:B------:R-:W-:Y:S02]  /*9ac0*/  UIADD3.X UR57, UPT, UPT, UR39, URZ, URZ, UP5, !UPT ;  /* 0x000000ff27397290 */ /* 0x000fe4000affe4ff */
[----:B------:R-:W-:Y:S02]  /*9ad0*/  UIADD3 UR19, UPT, UPT, UR10, 0x40, URZ ;  /* 0x000000400a137890 */ /* 0x000fe4000fffe0ff */
[----:B------:R-:W-:Y:S01]  /*9ae0*/  UIADD3 UR20, UPT, UPT, UR10, 0xc0, URZ ;  /* 0x000000c00a147890 */ /* 0x000fe2000fffe0ff */
        /* <DEDUP_REMOVED lines=8> */
[----:B------:R-:W-:Y:S01]  /*9b70*/  UTCHMMA tmem[UR5], gdesc[UR48], tmem[UR10], tmem[UR60], idesc[UR61], UPT ;  /* 0x00ff3c30050079ea */ /* 0x000fe2000b80000a */
[----:B------:R-:W-:Y:S01]  /*9b80*/  UIADD3 UR66, UPT, UPT, UR10, 0xd0, URZ ;  /* 0x000000d00a427890 */ /* 0x000fe2000fffe0ff */
[----:B------:R-:W-:Y:S01]  /*9b90*/  UMOV UR24, 0x0 ;  /* 0x0000000000187882 */ /* 0x000fe20000000000 */
[----:B------:R-:W-:Y:S01]  /*9ba0*/  UMOV UR25, 0x8100910 ;  /* 0x0810091000197882 */ /* 0x000fe20000000000 */
[----:B------:R-:W-:-:S02]  /*9bb0*/  UIADD3 UR67, UPT, UPT, UR10, 0x40, URZ ;  /* 0x000000400a437890 */ /* 0x000fc4000fffe0ff */
[----:B------:R1:W-:Y:S01]  /*9bc0*/  UTCHMMA tmem[UR15], gdesc[UR50], tmem[UR10], tmem[UR24], idesc[UR25], UPT ;  /* 0x00ff18320f0079ea */ /* 0x0003e2000b80000a */
[----:B------:R-:W-:Y:S02]  /*9bd0*/  UIADD3 UR68, UPT, UPT, UR10, 0xd8, URZ ;  /* 0x000000d80a447890 */ /* 0x000fe4000fffe0ff */
[----:B------:R2:W-:Y:S01]  /*9be0*/  UTCHMMA tmem[UR16], gdesc[UR52], tmem[UR10], tmem[UR60], idesc[UR61], UPT ;  /* 0x00ff3c34100079ea */ /* 0x0005e2000b80000a */
[----:B------:R-:W-:Y:S02]  /*9bf0*/  UIADD3 UR69, UPT, UPT, UR10, 0x40, URZ ;  /* 0x000000400a457890 */ /* 0x000fe4000fffe0ff */
[----:B------:R2:W-:Y:S01]  /*9c00*/  UTCHMMA tmem[UR17], gdesc[UR54], tmem[UR10], tmem[UR58], idesc[UR59], UPT ;  /* 0x00ff3a36110079ea */ /* 0x0005e2000b80000a */
[----:B------:R-:W-:Y:S02]  /*9c10*/  UIADD3 UR70, UPT, UPT, UR10, 0xe0, URZ ;  /* 0x000000e00a467890 */ /* 0x000fe4000fffe0ff */
[----:B------:R2:W-:Y:S01]  /*9c20*/  UTCHMMA tmem[UR18], gdesc[UR56], tmem[UR10], tmem[UR64], idesc[UR65], UPT ;  /* 0x00ff4038120079ea */ /* 0x0005e2000b80000a */
[----:B------:R-:W-:-:S02]  /*9c30*/  UIADD3 UR71, UPT, UPT, UR10, 0x40, URZ ;  /* 0x000000400a477890 */ /* 0x000fc4000fffe0ff */
[----:B------:R-:W-:Y:S01]  /*9c40*/  UIADD3 UR72, UPT, UPT, UR10, 0xe8, URZ ;  /* 0x000000e80a487890 */ /* 0x000fe2000fffe0ff */
[----:B-1----:R-:W-:Y:S01]  /*9c50*/  R2UR.FILL UR25, R4 ;  /* 0x00000000041972ca */ /* 0x002fe200004e0000 */
[----:B------:R-:W-:Y:S01]  /*9c60*/  UIADD3 UR73, UPT, UPT, UR10, 0x40, URZ ;  /* 0x000000400a497890 */ /* 0x000fe2000fffe0ff */
[----:B------:R-:W-:Y:S01]  /*9c70*/  R2UR.FILL UR24, R5 ;  /* 0x00000000051872ca */ /* 0x000fe200004e0000 */
[----:B------:R-:W-:Y:S01]  /*9c80*/  UIADD3 UR74, UPT, UPT, UR10, 0xf0, URZ ;  /* 0x000000f00a4a7890 */ /* 0x000fe2000fffe0ff */
[----:B------:R-:W-:Y:S01]  /*9c90*/  UMOV UR26, 0x0 ;  /* 0x00000000001a7882 */ /* 0x000fe20000000000 */
[----:B------:R-:W-:Y:S01]  /*9ca0*/  UMOV UR27, 0x8100910 ;  /* 0x08100910001b7882 */ /* 0x000fe20000000000 */
[----:B------:R-:W-:Y:S01]  /*9cb0*/  UIADD3 UR75, UPT, UPT, UR10, 0x40, URZ ;  /* 0x000000400a4b7890 */ /* 0x000fe2000fffe0ff */
[----:B------:R2:W-:Y:S01]  /*9cc0*/  UTCHMMA tmem[UR20], gdesc[UR34], tmem[UR19], tmem[UR26], idesc[UR27], UPT ;  /* 0x00ff1a22140079ea */ /* 0x0005e2000b800013 */
        /* <DEDUP_REMOVED lines=26> */
.L_x_10:
[----:B------:R-:W-:Y:S01]  /*9e70*/  BAR.SYNC.DEFER_BLOCKING 0x0 ;  /* 0x0000000000007b1d */ /* 0x000fe20000010000 */
[C---:B------:R-:W-:Y:S01]  /*9e80*/  ISETP.GT.AND P4, PT, R76.reuse, RZ, PT ;  /* 0x000000ff4c00720c */ /* 0x040fe20003f84270 */
[----:B------:R-:W-:Y:S01]  /*9e90*/  UIADD3 UR14, UPT, UPT, UR14, 0x1, URZ ;  /* 0x000000010e0e7890 */ /* 0x000fe2000fffe0ff */
[C---:B------:R-:W-:Y:S01]  /*9ea0*/  ISETP.GE.AND P0, PT, R187.reuse, R239, PT ;  /* 0x000000efbb00720c */ /* 0x040fe20003f06270 */
[----:B------:R-:W-:Y:S01]  /*9eb0*/  VIADD R187, R187, 0x1 ;  /* 0x00000001bbbb7836 */ /* 0x000fe20000000000 */
[----:B-1----:R-:W-:Y:S01]  /*9ec0*/  SEL R4, RZ, 0x4, !P4 ;  /* 0x00000004ff047807 */ /* 0x002fe20006000000 */
[----:B------:R-:W-:Y:S01]  /*9ed0*/  UISETP.GT.AND UP1, UPT, UR14, 0x2, UPT ;  /* 0x000000020e00788c */ /* 0x000fe2000bf24270 */
[----:B------:R-:W-:Y:S01]  /*9ee0*/  ISETP.GT.AND P4, PT, R76, 0x1, PT ;  /* 0x000000014c00780c */ /* 0x000fe20003f84270 */
[----:B------:R-:W1:Y:S01]  /*9ef0*/  S2R R10, SR_TID.X ;  /* 0x00000000000a7919 */ /* 0x000e620000002100 */
[----:B------:R-:W-:Y:S01]  /*9f00*/  SEL R4, R4, RZ, !P0 ;  /* 0x000000ff04047207 */ /* 0x000fe20004000000 */
[----:B------:R-:W-:Y:S01]  /*9f10*/  USEL UR14, UR14, URZ, !UP1 ;  /* 0x000000ff0e0e7287 */ /* 0x000fe2000c800000 */
[----:B------:R-:W-:Y:S01]  /*9f20*/  SEL R5, RZ, 0x4, !P4 ;  /* 0x00000004ff057807 */ /* 0x000fe20006000000 */
[----:B------:R-:W-:Y:S01]  /*9f30*/  UIADD3 UR13, UPT, UPT, UR13, 0x1, URZ ;  /* 0x000000010d0d7890 */ /* 0x000fe2000fffe0ff */
[----:B------:R-:W-:Y:S01]  /*9f40*/  ISETP.NE.U32.AND P5, PT, R4, RZ, PT ;  /* 0x000000ff0400720c */ /* 0x000fe20003fa5070 */
[----:B------:R-:W-:Y:S01]  /*9f50*/  ULEA UR5, UR14, UR9, 0xe ;  /* 0x000000090e057291 */ /* 0x000fe2000f8e70ff */
[----:B------:R-:W-:Y:S01]  /*9f60*/  IADD3 R4, P4, PT, R74, R240, RZ ;  /* 0x000000f04a047210 */ /* 0x000fe20007f9e0ff */
[----:B------:R-:W-:Y:S01]  /*9f70*/  UISETP.GT.AND UP1, UPT, UR13, 0x1, UPT ;  /* 0x000000010d00788c */ /* 0x000fe2000bf24270 */
[----:B------:R-:W-:-:S02]  /*9f80*/  SEL R6, R5, RZ, !P0 ;  /* 0x000000ff05067207 */ /* 0x000fc40004000000 */
[----:B------:R-:W-:Y:S01]  /*9f90*/  ISETP.GT.AND P6, PT, R76, 0x2, PT ;  /* 0x000000024c00780c */ /* 0x000fe20003fc4270 */
[----:B------:R-:W-:Y:S01]  /*9fa0*/  IMAD.X R5, R73, 0x1, R72, P4 ;  /* 0x0000000149057824 */ /* 0x000fe200020e0648 */
[----:B------:R-:W-:Y:S01]  /*9fb0*/  ISETP.NE.U32.AND P4, PT, R6, RZ, PT ;  /* 0x000000ff0600720c */ /* 0x000fe20003f85070 */
[----:B------:R-:W-:Y:S01]  /*9fc0*/  VIADD R11, R2, UR5 ;  /* 0x00000005020b7c36 */ /* 0x000fe20008000000 */
[----:B------:R-:W-:Y:S01]  /*9fd0*/  SEL R6, RZ, 0x4, !P6 ;  /* 0x00000004ff067807 */ /* 0x000fe20007000000 */
[----:B------:R-:W-:Y:S01]  /*9fe0*/  USEL UR13, UR13, URZ, !UP1 ;  /* 0x000000ff0d0d7287 */ /* 0x000fe2000c800000 */
[----:B------:R-:W-:Y:S01]  /*9ff0*/  ISETP.GT.AND P6, PT, R76, 0x3, PT ;  /* 0x000000034c00780c */ /* 0x000fe20003fc4270 */
[----:B------:R-:W-:Y:S01]  /*a000*/  @!PT LDS RZ, [RZ] ;  /* 0x00000000fffff984 */ /* 0x000fe20000000800 */
[----:B------:R-:W-:Y:S01]  /*a010*/  @!PT LDS RZ, [RZ] ;  /* 0x00000000fffff984 */ /* 0x000fe20000000800 */
[----:B------:R-:W-:Y:S01]  /*a020*/  @!PT LDS RZ, [RZ] ;  /* 0x00000000fffff984 */ /* 0x000fe20000000800 */
[----:B------:R3:W-:Y:S01]  /*a030*/  LDGSTS.E [R188], desc[UR24][R4.64], P5 ;  /* 0x0000000004bc7fae */ /* 0x0007e2000a9a1018 */
[----:B------:R-:W-:Y:S02]  /*a040*/  SEL R6, R6, RZ, !P0 ;  /* 0x000000ff06067207 */ /* 0x000fe40004000000 */
[----:B---3--:R-:W-:-:S02]  /*a050*/  IADD3 R4, P5, PT, R74, R186, RZ ;  /* 0x000000ba4a047210 */ /* 0x008fc40007fbe0ff */
[----:B-1----:R-:W-:-:S03]  /*a060*/  LOP3.LUT R10, R10, 0x3f, RZ, 0xc0, !PT ;  /* 0x0000003f0a0a7812 */ /* 0x002fc600078ec0ff */
[----:B------:R-:W-:Y:S01]  /*a070*/  IMAD.X R5, R73, 0x1, R185, P5 ;  /* 0x0000000149057824 */ /* 0x000fe200028e06b9 */
[----:B------:R-:W-:Y:S02]  /*a080*/  ISETP.NE.U32.AND P5, PT, R6, RZ, PT ;  /* 0x000000ff0600720c */ /* 0x000fe40003fa5070 */
[----:B------:R-:W-:Y:S02]  /*a090*/  SEL R6, RZ, 0x4, !P6 ;  /* 0x00000004ff067807 */ /* 0x000fe40007000000 */
[----:B------:R1:W-:Y:S01]  /*a0a0*/  LDGSTS.E [R188+0x4], desc[UR24][R4.64], P4 ;  /* 0x0000400004bc7fae */ /* 0x0003e2000a1a1018 */
[----:B------:R-:W-:Y:S02]  /*a0b0*/  ISETP.GT.AND P6, PT, R76, 0x4, PT ;  /* 0x000000044c00780c */ /* 0x000fe40003fc4270 */
[----:B------:R-:W-:Y:S02]  /*a0c0*/  SEL R6, R6, RZ, !P0 ;  /* 0x000000ff06067207 */ /* 0x000fe40004000000 */
[----:B-1----:R-:W-:-:S05]  /*a0d0*/  IADD3 R4, P4, PT, R74, R184, RZ ;  /* 0x000000b84a047210 */ /* 0x002fca0007f9e0ff */
        /* <DEDUP_REMOVED lines=391> */
[----:B------:R-:W-:-:S04]  /*b950*/  SEL R7, RZ, 0x4, !P4 ;  /* 0x00000004ff077807 */ /* 0x000fc80006000000 */
[----:B------:R-:W-:Y:S02]  /*b960*/  SEL R8, R7, RZ, !P0 ;  /* 0x000000ff07087207 */ /* 0x000fe40004000000 */
[----:B-1----:R-:W-:-:S05]  /*b970*/  IADD3 R4, P6, PT, R74, R194, RZ ;  /* 0x000000c24a047210 */ /* 0x002fca0007fde0ff */
[C---:B------:R-:W-:Y:S01]  /*b980*/  IMAD.X R5, R73.reuse, 0x1, R195, P6 ;  /* 0x0000000149057824 */ /* 0x040fe200030e06c3 */
[----:B------:R-:W-:Y:S02]  /*b990*/  ISETP.NE.U32.AND P6, PT, R6, RZ, PT ;  /* 0x000000ff0600720c */ /* 0x000fe40003fc5070 */
[----:B------:R-:W-:Y:S02]  /*b9a0*/  IADD3 R6, P4, PT, R74, R196, RZ ;  /* 0x000000c44a067210 */ /* 0x000fe40007f9e0ff */
[----:B------:R1:W-:Y:S03]  /*b9b0*/  LDGSTS.E [R188+0xe8], desc[UR24][R4.64], P5 ;  /* 0x000e800004bc7fae */ /* 0x0003e6000a9a1018 */
[----:B------:R-:W-:Y:S01]  /*b9c0*/  IMAD.X R7, R73, 0x1, R197, P4 ;  /* 0x0000000149077824 */ /* 0x000fe200020e06c5 */
[----:B------:R-:W-:-:S05]  /*b9d0*/  ISETP.NE.U32.AND P4, PT, R8, RZ, PT ;  /* 0x000000ff0800720c */ /* 0x000fca0003f85070 */
[----:B------:R3:W-:Y:S01]  /*b9e0*/  LDGSTS.E [R188+0xec], desc[UR24][R6.64], P6 ;  /* 0x000ec00006bc7fae */ /* 0x0007e2000b1a1018 */
[----:B------:R-:W-:Y:S02]  /*b9f0*/  ISETP.GT.AND P6, PT, R76, 0x3d, PT ;  /* 0x0000003d4c00780c */ /* 0x000fe40003fc4270 */
[----:B-1----:R-:W-:Y:S02]  /*ba00*/  IADD3 R4, P5, PT, R74, R198, RZ ;  /* 0x000000c64a047210 */ /* 0x002fe40007fbe0ff */
[----:B------:R-:W-:-:S03]  /*ba10*/  SEL R8, RZ, 0x4, !P6 ;  /* 0x00000004ff087807 */ /* 0x000fc60007000000 */
[C---:B------:R-:W-:Y:S01]  /*ba20*/  IMAD.X R5, R73.reuse, 0x1, R199, P5 ;  /* 0x0000000149057824 */ /* 0x040fe200028e06c7 */
[----:B------:R-:W-:Y:S02]  /*ba30*/  SEL R8, R8, RZ, !P0 ;  /* 0x000000ff08087207 */ /* 0x000fe40004000000 */
[----:B---3--:R-:W-:Y:S02]  /*ba40*/  IADD3 R6, P5, PT, R74, R200, RZ ;  /* 0x000000c84a067210 */ /* 0x008fe40007fbe0ff */
[----:B------:R1:W-:Y:S01]  /*ba50*/  LDGSTS.E [R188+0xf0], desc[UR24][R4.64], P4 ;  /* 0x000f000004bc7fae */ /* 0x0003e2000a1a1018 */
[----:B------:R-:W-:Y:S02]  /*ba60*/  ISETP.GT.AND P4, PT, R76, 0x3e, PT ;  /* 0x0000003e4c00780c */ /* 0x000fe40003f84270 */
[----:B------:R-:W-:Y:S01]  /*ba70*/  ISETP.NE.U32.AND P6, PT, R8, RZ, PT ;  /* 0x000000ff0800720c */ /* 0x000fe20003fc5070 */
[----:B------:R-:W-:Y:S01]  /*ba80*/  IMAD.X R7, R73, 0x1, R201, P5 ;  /* 0x0000000149077824 */ /* 0x000fe200028e06c9 */
[----:B------:R-:W-:-:S02]  /*ba90*/  SEL R9, RZ, 0x4, !P4 ;  /* 0x00000004ff097807 */ /* 0x000fc40006000000 */
[----:B------:R-:W-:Y:S02]  /*baa0*/  ISETP.GT.AND P4, PT, R76, 0x3f, PT ;  /* 0x0000003f4c00780c */ /* 0x000fe40003f84270 */
[----:B------:R-:W-:Y:S02]  /*bab0*/  SEL R9, R9, RZ, !P0 ;  /* 0x000000ff09097207 */ /* 0x000fe40004000000 */
[----:B------:R-:W-:Y:S02]  /*bac0*/  SEL R8, RZ, 0x4, !P4 ;  /* 0x00000004ff087807 */ /* 0x000fe40006000000 */
[----:B-1----:R-:W-:Y:S02]  /*bad0*/  IADD3 R4, P5, PT, R74, R202, RZ ;  /* 0x000000ca4a047210 */ /* 0x002fe40007fbe0ff */
[----:B------:R-:W-:Y:S01]  /*bae0*/  ISETP.GE.AND P4, PT, R10, R76, PT ;  /* 0x0000004c0a00720c */ /* 0x000fe20003f86270 */
[----:B------:R1:W-:Y:S01]  /*baf0*/  LDGSTS.E [R188+0xf4], desc[UR24][R6.64], P6 ;  /* 0x000f400006bc7fae */ /* 0x0003e2000b1a1018 */
[----:B------:R-:W-:Y:S01]  /*bb00*/  SEL R8, R8, RZ, !P0 ;  /* 0x000000ff08087207 */ /* 0x000fe20004000000 */
[----:B------:R-:W-:Y:S01]  /*bb10*/  IMAD.X R5, R73, 0x1, R203, P5 ;  /* 0x0000000149057824 */ /* 0x000fe200028e06cb */
[----:B------:R-:W-:Y:S01]  /*bb20*/  ISETP.NE.U32.AND P5, PT, R9, RZ, PT ;  /* 0x000000ff0900720c */ /* 0x000fe20003fa5070 */
[----:B------:R-:W-:Y:S01]  /*bb30*/  VIADD R76, R76, 0xffffffc0 ;  /* 0xffffffc04c4c7836 */ /* 0x000fe20000000000 */
[----:B------:R-:W-:-:S02]  /*bb40*/  SEL R9, RZ, 0x4, P4 ;  /* 0x00000004ff097807 */ /* 0x000fc40002000000 */
[----:B------:R-:W-:Y:S02]  /*bb50*/  ISETP.NE.U32.AND P4, PT, R8, RZ, PT ;  /* 0x000000ff0800720c */ /* 0x000fe40003f85070 */
[----:B------:R-:W-:Y:S02]  /*bb60*/  SEL R9, R9, RZ, !P0 ;  /* 0x000000ff09097207 */ /* 0x000fe40004000000 */
[----:B------:R-:W-:Y:S02]  /*bb70*/  IADD3 R8, P6, PT, R74, R204, RZ ;  /* 0x000000cc4a087210 */ /* 0x000fe40007fde0ff */
[----:B------:R-:W-:Y:S02]  /*bb80*/  ISETP.NE.U32.AND P0, PT, R9, RZ, PT ;  /* 0x000000ff0900720c */ /* 0x000fe40003f05070 */
[----:B------:R-:W-:Y:S01]  /*bb90*/  LOP3.LUT R10, R2, 0x40, RZ, 0x3c, !PT ;  /* 0x00000040020a7812 */ /* 0x000fe200078e3cff */
[----:B------:R3:W-:Y:S01]  /*bba0*/  LDGSTS.E [R188+0xf8], desc[UR24][R4.64], P5 ;  /* 0x000f800004bc7fae */ /* 0x0007e2000a9a1018 */
[----:B------:R-:W-:Y:S01]  /*bbb0*/  IMAD.X R9, R73, 0x1, R205, P6 ;  /* 0x0000000149097824 */ /* 0x000fe200030e06cd */
[----:B-1----:R-:W-:-:S02]  /*bbc0*/  IADD3 R6, P6, PT, R77, R210, RZ ;  /* 0x000000d24d067210 */ /* 0x002fc40007fde0ff */
[----:B------:R-:W-:Y:S01]  /*bbd0*/  VIADD R13, R10, UR5 ;  /* 0x000000050a0d7c36 */ /* 0x000fe20008000000 */
[----:B------:R-:W-:Y:S01]  /*bbe0*/  USEL UR5, URZ, 0x1, !UP1 ;  /* 0x00000001ff057887 */ /* 0x000fe2000c800000 */
[----:B------:R1:W-:Y:S01]  /*bbf0*/  LDGSTS.E [R188+0xfc], desc[UR24][R8.64], P4 ;  /* 0x000fc00008bc7fae */ /* 0x0003e2000a1a1018 */
[----:B------:R-:W-:Y:S02]  /*bc00*/  IMAD.X R7, R75, 0x1, R211, P6 ;  /* 0x000000014b077824 */ /* 0x000fe400030e06d3 */
[----:B------:R-:W-:Y:S01]  /*bc10*/  ULOP3.LUT UR5, UR6, UR5, URZ, 0x3c, !UPT ;  /* 0x0000000506057292 */ /* 0x000fe2000f8e3cff */
[----:B------:R-:W0:Y:S01]  /*bc20*/  LDGDEPBAR ;  /* 0x00000000000079af */ /* 0x000e220000000000 */
[----:B---3--:R-:W-:-:S05]  /*bc30*/  IADD3 R4, P5, PT, R77, R206, RZ ;  /* 0x000000ce4d047210 */ /* 0x008fca0007fbe0ff */
[----:B------:R-:W-:Y:S01]  /*bc40*/  IMAD.X R5, R75, 0x1, R207, P5 ;  /* 0x000000014b057824 */ /* 0x000fe200028e06cf */
[----:B-1----:R-:W-:-:S04]  /*bc50*/  IADD3 R8, P4, PT, R77, R214, RZ ;  /* 0x000000d64d087210 */ /* 0x002fc80007f9e0ff */
[----:B------:R1:W-:Y:S01]  /*bc60*/  LDGSTS.E [R11+0x20000], desc[UR24][R4.64], P0 ;  /* 0x20000000040b7fae */ /* 0x0003e200081a1018 */
[----:B------:R-:W-:-:S03]  /*bc70*/  IMAD.X R9, R75, 0x1, R215, P4 ;  /* 0x000000014b097824 */ /* 0x000fc600020e06d7 */
[----:B------:R3:W-:Y:S04]  /*bc80*/  LDGSTS.E [R11+0x20400], desc[UR24][R6.64], P0 ;  /* 0x20400000060b7fae */ /* 0x0007e800081a1018 */
[----:B------:R4:W-:Y:S01]  /*bc90*/  LDGSTS.E [R11+0x20800], desc[UR24][R8.64], P0 ;  /* 0x20800000080b7fae */ /* 0x0009e200081a1018 */
[C---:B-1----:R-:W-:Y:S02]  /*bca0*/  IADD3 R4, P5, PT, R77.reuse, R218, RZ ;  /* 0x000000da4d047210 */ /* 0x042fe40007fbe0ff */
[----:B---3--:R-:W-:-:S03]  /*bcb0*/  IADD3 R6, P4, PT, R77, R222, RZ ;  /* 0x000000de4d067210 */ /* 0x008fc60007f9e0ff */
[----:B------:R-:W-:Y:S01]  /*bcc0*/  IMAD.X R5, R75, 0x1, R219, P5 ;  /* 0x000000014b057824 */ /* 0x000fe200028e06db */
[----:B----4-:R-:W-:Y:S01]  /*bcd0*/  IADD3 R8, P5, PT, R77, R226, RZ ;  /* 0x000000e24d087210 */ /* 0x010fe20007fbe0ff */
[----:B------:R-:W-:-:S03]  /*bce0*/  IMAD.X R7, R75, 0x1, R223, P4 ;  /* 0x000000014b077824 */ /* 0x000fc600020e06df */
        /* <DEDUP_REMOVED lines=25> */
[C---:B------:R-:W-:Y:S02]  /*be80*/  IADD3 R10, P6, PT, R77.reuse, R236, RZ ;  /* 0x000000ec4d0a7210 */ /* 0x040fe40007fde0ff */
[----:B----4-:R-:W-:Y:S01]  /*be90*/  IADD3 R8, P5, PT, R77, R232, RZ ;  /* 0x000000e84d087210 */ /* 0x010fe20007fbe0ff */
[C---:B------:R-:W-:Y:S01]  /*bea0*/  IMAD.X R7, R75.reuse, 0x1, R229, P4 ;  /* 0x000000014b077824 */ /* 0x040fe200020e06e5 */
[----:B------:R1:W-:Y:S01]  /*beb0*/  LDGSTS.E [R13+0x21200], desc[UR24][R4.64], P0 ;  /* 0x21200000040d7fae */ /* 0x0003e200081a1018 */
[----:B------:R-:W-:Y:S01]  /*bec0*/  IMAD.X R11, R75, 0x1, R237, P6 ;  /* 0x000000014b0b7824 */ /* 0x000fe200030e06ed */
[----:B------:R-:W-:Y:S01]  /*bed0*/  IADD3 R77, P4, PT, R77, R70, RZ ;  /* 0x000000464d4d7210 */ /* 0x000fe20007f9e0ff */
[----:B------:R-:W-:Y:S01]  /*bee0*/  IMAD.X R9, R75, 0x1, R233, P5 ;  /* 0x000000014b097824 */ /* 0x000fe200028e06e9 */
[----:B------:R3:W-:Y:S01]  /*bef0*/  LDGSTS.E [R13+0x21600], desc[UR24][R6.64], P0 ;  /* 0x21600000060d7fae */ /* 0x0007e200081a1018 */
[----:B------:R-:W-:-:S02]  /*bf00*/  IADD3 R74, P5, PT, R74, R68, RZ ;  /* 0x000000444a4a7210 */ /* 0x000fc40007fbe0ff */
[----:B------:R-:W-:Y:S01]  /*bf10*/  IMAD.X R75, R75, 0x1, R71, P4 ;  /* 0x000000014b4b7824 */ /* 0x000fe200020e0647 */
[----:B------:R3:W-:Y:S02]  /*bf20*/  LDGSTS.E [R13+0x21a00], desc[UR24][R8.64], P0 ;  /* 0x21a00000080d7fae */ /* 0x0007e400081a1018 */
[----:B------:R-:W-:Y:S02]  /*bf30*/  IMAD.X R73, R73, 0x1, R69, P5 ;  /* 0x0000000149497824 */ /* 0x000fe400028e0645 */
[----:B------:R3:W-:Y:S01]  /*bf40*/  LDGSTS.E [R13+0x21e00], desc[UR24][R10.64], P0 ;  /* 0x21e000000a0d7fae */ /* 0x0007e200081a1018 */
[----:B------:R-:W-:Y:S01]  /*bf50*/  ISETP.NE.U32.AND P0, PT, R238, R187, PT ;  /* 0x000000bbee00720c */ /* 0x000fe20003f05070 */
[----:B-1----:R-:W-:Y:S02]  /*bf60*/  IMAD.U32 R4, RZ, RZ, UR6 ;  /* 0x00000006ff047e24 */ /* 0x002fe4000f8e00ff */
[----:B------:R-:W0:Y:S10]  /*bf70*/  LDGDEPBAR ;  /* 0x00000000000079af */ /* 0x000e340000000000 */
[----:B---3--:R-:W-:Y:S05]  /*bf80*/  @P0 BRA `(.L_x_11) ;  /* 0xffffffd400b40947 */ /* 0x008fea000383ffff */
.L_x_8:
[----:B------:R-:W3:Y:S01]  /*bf90*/  LDL.LU R7, [R1+0xc] ;  /* 0x00000c0001077983 */ /* 0x000ee20000300800 */
[----:B------:R-:W3:Y:S01]  /*bfa0*/  LDCU.128 UR12, c[0x0][0x390] ;  /* 0x00007200ff0c77ac */ /* 0x000ee20008000c00 */
[C---:B------:R-:W-:Y:S02]  /*bfb0*/  VIADD R5, R0.reuse, 0x2 ;  /* 0x0000000200057836 */ /* 0x040fe40000000000 */
[C---:B------:R-:W-:Y:S01]  /*bfc0*/  VIADD R6, R0.reuse, 0x1 ;  /* 0x0000000100067836 */ /* 0x040fe20000000000 */
[----:B------:R-:W1:Y:S01]  /*bfd0*/  LDCU UR7, c[0x0][0x3b8] ;  /* 0x00007700ff0777ac */ /* 0x000e620008000800 */
[C---:B------:R-:W-:Y:S02]  /*bfe0*/  VIADD R3, R0.reuse, 0x3 ;  /* 0x0000000300037836 */ /* 0x040fe40000000000 */
[C---:B------:R-:W-:Y:S01]  /*bff0*/  VIADD R99, R0.reuse, 0x4 ;  /* 0x0000000400637836 */ /* 0x040fe20000000000 */
[----:B------:R-:W4:Y:S01]  /*c000*/  LDCU UR5, c[0x0][0x3b4] ;  /* 0x00007680ff0577ac */ /* 0x000f220008000800 */
[----:B-1----:R-:W-:Y:S01]  /*c010*/  IMAD R4, R0, UR7, RZ ;  /* 0x0000000700047c24 */ /* 0x002fe2000f8e02ff */
[C---:B---3--:R-:W-:Y:S01]  /*c020*/  ISETP.GE.AND P0, PT, R7.reuse, UR14, PT ;  /* 0x0000000e07007c0c */ /* 0x048fe2000bf06270 */
[----:B----4-:R-:W-:-:S03]  /*c030*/  IMAD R2, R7, UR5, RZ ;  /* 0x0000000507027c24 */ /* 0x010fc6000f8e02ff */
[----:B------:R-:W-:Y:S01]  /*c040*/  ISETP.LT.AND P3, PT, R5, UR15, !P0 ;  /* 0x0000000f05007c0c */ /* 0x000fe2000c761270 */
[----:B------:R-:W-:Y:S01]  /*c050*/  VIADD R5, R4, UR7 ;  /* 0x0000000704057c36 */ /* 0x000fe20008000000 */
[----:B------:R-:W-:Y:S02]  /*c060*/  ISETP.LT.AND P4, PT, R6, UR15, !P0 ;  /* 0x0000000f06007c0c */ /* 0x000fe4000c781270 */
[----:B------:R-:W-:Y:S01]  /*c070*/  ISETP.LT.AND P6, PT, R3, UR15, !P0 ;  /* 0x0000000f03007c0c */ /* 0x000fe2000c7c1270 */
[----:B------:R-:W-:Y:S01]  /*c080*/  VIADD R6, R5, UR7 ;  /* 0x0000000705067c36 */ /* 0x000fe20008000000 */
[----:B------:R-:W-:-:S03]  /*c090*/  LEA R3, P5, R2, UR12, 0x2 ;  /* 0x0000000c02037c11 */ /* 0x000fc6000f8a10ff */
[----:B------:R-:W-:Y:S01]  /*c0a0*/  VIADD R7, R6, UR7 ;  /* 0x0000000706077c36 */ /* 0x000fe20008000000 */
[----:B------:R-:W-:Y:S09]  /*c0b0*/  @!P2 BRA `(.L_x_12) ;  /* 0x000000000010a947 */ /* 0x000ff20003800000 */
[----:B------:R-:W-:-:S06]  /*c0c0*/  USHF.L.U32 UR6, UR6, 0x1f, URZ ;  /* 0x0000001f06067899 */ /* 0x000fcc00080006ff */
[----:B------:R-:W-:-:S04]  /*c0d0*/  IMAD.U32 R8, RZ, RZ, UR6 ;  /* 0x00000006ff087e24 */ /* 0x000fc8000f8e00ff */
[----:B------:R-:W1:Y:S02]  /*c0e0*/  SYNCS.PHASECHK.TRANS64.TRYWAIT P2, [UR4], R8 ;  /* 0x00000008ff0075a7 */ /* 0x000e640008041104 */
[----:B-1----:R-:W-:Y:S05]  /*c0f0*/  @!P2 BRA `(.L_x_13) ;  /* 0x0000001800aca947 */ /* 0x002fea0003800000 */
.L_x_12:
[----:B------:R-:W-:-:S04]  /*c100*/  DEPBAR.LE SB0, 0x0 ;  /* 0x000080000000791a */ /* 0x000fc80000000000 */
[----:B------:R-:W-:Y:S01]  /*c110*/  BAR.SYNC.DEFER_BLOCKING 0x0 ;  /* 0x0000000000007b1d */ /* 0x000fe20000010000 */
[----:B------:R-:W-:Y:S01]  /*c120*/  VIADD R8, R7, UR7 ;  /* 0x0000000707087c36 */ /* 0x000fe20008000000 */
[----:B------:R-:W-:Y:S01]  /*c130*/  LEA.HI.X.SX32 R2, R2, UR13, 0x2, P5 ;  /* 0x0000000d02027c11 */ /* 0x000fe2000a8f16ff */
[----:B------:R-:W-:Y:S01]  /*c140*/  VIADD R101, R0, 0x5 ;  /* 0x0000000500657836 */ /* 0x000fe20000000000 */
[CC--:B------:R-:W-:Y:S01]  /*c150*/  LEA R70, P2, R5.reuse, R3.reuse, 0x2 ;  /* 0x0000000305467211 */ /* 0x0c0fe200078410ff */
[----:B------:R-:W-:Y:S01]  /*c160*/  VIADD R79, R8, UR7 ;  /* 0x00000007084f7c36 */ /* 0x000fe20008000000 */
[-C--:B------:R-:W-:Y:S01]  /*c170*/  LEA R68, P5, R4, R3.reuse, 0x2 ;  /* 0x0000000304447211 */ /* 0x080fe200078a10ff */
[----:B------:R-:W-:Y:S01]  /*c180*/  VIADD R102, R0, 0x6 ;  /* 0x0000000600667836 */ /* 0x000fe20000000000 */
[----:B------:R-:W-:Y:S01]  /*c190*/  LEA.HI.X.SX32 R71, R5, R2, 0x2, P2 ;  /* 0x0000000205477211 */ /* 0x000fe200010f16ff */
[----:B------:R-:W-:Y:S01]  /*c1a0*/  VIADD R81, R79, UR7 ;  /* 0x000000074f517c36 */ /* 0x000fe20008000000 */
[----:B------:R-:W-:-:S02]  /*c1b0*/  LEA R74, P2, R7, R3, 0x2 ;  /* 0x00000003074a7211 */ /* 0x000fc400078410ff */
[-C--:B------:R-:W-:Y:S01]  /*c1c0*/  LEA.HI.X.SX32 R69, R4, R2.reuse, 0x2, P5 ;  /* 0x0000000204457211 */ /* 0x080fe200028f16ff */
[----:B------:R-:W-:Y:S01]  /*c1d0*/  VIADD R83, R81, UR7 ;  /* 0x0000000751537c36 */ /* 0x000fe20008000000 */
[-C--:B------:R-:W-:Y:S02]  /*c1e0*/  LEA.HI.X.SX32 R75, R7, R2.reuse, 0x2, P2 ;  /* 0x00000002074b7211 */ /* 0x080fe400010f16ff */
[-C--:B------:R-:W-:Y:S01]  /*c1f0*/  LEA R80, P2, R81, R3.reuse, 0x2 ;  /* 0x0000000351507211 */ /* 0x080fe200078410ff */
[----:B------:R-:W-:Y:S01]  /*c200*/  VIADD R85, R83, UR7 ;  /* 0x0000000753557c36 */ /* 0x000fe20008000000 */
[CC--:B------:R-:W-:Y:S02]  /*c210*/  LEA R72, P5, R6.reuse, R3.reuse, 0x2 ;  /* 0x0000000306487211 */ /* 0x0c0fe400078a10ff */
[-C--:B------:R-:W-:Y:S01]  /*c220*/  LEA.HI.X.SX32 R81, R81, R2.reuse, 0x2, P2 ;  /* 0x0000000251517211 */ /* 0x080fe200010f16ff */
[C---:B------:R-:W-:Y:S01]  /*c230*/  VIADD R87, R85.reuse, UR7 ;  /* 0x0000000755577c36 */ /* 0x040fe20008000000 */
[----:B------:R-:W-:Y:S01]  /*c240*/  LEA R84, P2, R85, R3, 0x2 ;  /* 0x0000000355547211 */ /* 0x000fe200078410ff */
[----:B------:R-:W1:Y:S02]  /*c250*/  @!P1 SYNCS.CCTL.IV [UR9+0x2c000] ;  /* 0x02c00000ff0099b1 */ /* 0x000e640008000009 */
[----:B-1----:R-:W-:Y:S01]  /*c260*/  BAR.SYNC.DEFER_BLOCKING 0x0 ;  /* 0x0000000000007b1d */ /* 0x002fe20000010000 */
[----:B------:R-:W-:Y:S01]  /*c270*/  VIADD R89, R87, UR7 ;  /* 0x0000000757597c36 */ /* 0x000fe20008000000 */
[----:B------:R-:W-:-:S02]  /*c280*/  LEA.HI.X.SX32 R73, R6, R2, 0x2, P5 ;  /* 0x0000000206497211 */ /* 0x000fc400028f16ff */
[-C--:B------:R-:W-:Y:S01]  /*c290*/  LEA.HI.X.SX32 R85, R85, R2.reuse, 0x2, P2 ;  /* 0x0000000255557211 */ /* 0x080fe200010f16ff */
[C---:B------:R-:W-:Y:S01]  /*c2a0*/  VIADD R91, R89.reuse, UR7 ;  /* 0x00000007595b7c36 */ /* 0x040fe20008000000 */
[----:B------:R-:W-:Y:S02]  /*c2b0*/  LEA R88, P2, R89, R3, 0x2 ;  /* 0x0000000359587211 */ /* 0x000fe400078410ff */
[----:B------:R-:W-:Y:S01]  /*c2c0*/  ISETP.LT.AND P5, PT, R0, UR15, !P0 ;  /* 0x0000000f00007c0c */ /* 0x000fe2000c7a1270 */
[----:B------:R-:W-:Y:S01]  /*c2d0*/  VIADD R93, R91, UR7 ;  /* 0x000000075b5d7c36 */ /* 0x000fe20008000000 */
[----:B------:R-:W-:-:S03]  /*c2e0*/  LEA.HI.X.SX32 R89, R89, R2, 0x2, P2 ;  /* 0x0000000259597211 */ /* 0x000fc600010f16ff */
[C---:B------:R-:W-:Y:S01]  /*c2f0*/  VIADD R95, R93.reuse, UR7 ;  /* 0x000000075d5f7c36 */ /* 0x040fe20008000000 */
[----:B------:R-:W-:-:S03]  /*c300*/  LEA R92, P2, R93, R3, 0x2 ;  /* 0x000000035d5c7211 */ /* 0x000fc600078410ff */
[----:B------:R-:W-:Y:S01]  /*c310*/  VIADD R97, R95, UR7 ;  /* 0x000000075f617c36 */ /* 0x000fe20008000000 */
[----:B------:R-:W-:-:S03]  /*c320*/  LEA.HI.X.SX32 R93, R93, R2, 0x2, P2 ;  /* 0x000000025d5d7211 */ /* 0x000fc600010f16ff */
[C---:B------:R-:W-:Y:S01]  /*c330*/  VIADD R100, R97.reuse, UR7 ;  /* 0x0000000761647c36 */ /* 0x040fe20008000000 */
[CC--:B------:R-:W-:Y:S01]  /*c340*/  LEA R96, P2, R97.reuse, R3.reuse, 0x2 ;  /* 0x0000000361607211 */ /* 0x0c0fe200078410ff */
[----:B------:R-:W1:Y:S01]  /*c350*/  @!P1 SYNCS.CCTL.IV [UR9+0x2c008] ;  /* 0x02c00800ff0099b1 */ /* 0x000e620008000009 */
[CC--:B------:R-:W-:Y:S02]  /*c360*/  LEA R76, P1, R8.reuse, R3.reuse, 0x2 ;  /* 0x00000003084c7211 */ /* 0x0c0fe400078210ff */
[-C--:B------:R-:W-:Y:S02]  /*c370*/  LEA.HI.X.SX32 R97, R97, R2.reuse, 0x2, P2 ;  /* 0x0000000261617211 */ /* 0x080fe400010f16ff */
[-C--:B------:R-:W-:Y:S02]  /*c380*/  LEA.HI.X.SX32 R77, R8, R2.reuse, 0x2, P1 ;  /* 0x00000002084d7211 */ /* 0x080fe400008f16ff */
[----:B------:R-:W-:Y:S01]  /*c390*/  LEA R78, P1, R79, R3, 0x2 ;  /* 0x000000034f4e7211 */ /* 0x000fe200078210ff */
[----:B------:R-:W3:Y:S01]  /*c3a0*/  LDTM.x64 R4, tmem[UR11] ;  /* 0x0000000b000479ee */ /* 0x000ee20008340000 */
[----:B------:R-:W-:Y:S01]  /*c3b0*/  ISETP.LT.AND P2, PT, R99, UR15, !P0 ;  /* 0x0000000f63007c0c */ /* 0x000fe2000c741270 */
[----:B------:R-:W-:Y:S01]  /*c3c0*/  NOP ;  /* 0x0000000000007918 */ /* 0x000fe20000000000 */
[----:B------:R-:W-:-:S02]  /*c3d0*/  LEA.HI.X.SX32 R79, R79, R2, 0x2, P1 ;  /* 0x000000024f4f7211 */ /* 0x000fc400008f16ff */
[----:B------:R-:W-:-:S04]  /*c3e0*/  LEA R82, P1, R83, R3, 0x2 ;  /* 0x0000000353527211 */ /* 0x000fc800078210ff */
[----:B------:R-:W-:Y:S02]  /*c3f0*/  LEA.HI.X.SX32 R83, R83, R2, 0x2, P1 ;  /* 0x0000000253537211 */ /* 0x000fe400008f16ff */
[----:B------:R-:W-:-:S04]  /*c400*/  LEA R86, P1, R87, R3, 0x2 ;  /* 0x0000000357567211 */ /* 0x000fc800078210ff */
[----:B------:R-:W-:Y:S02]  /*c410*/  LEA.HI.X.SX32 R87, R87, R2, 0x2, P1 ;  /* 0x0000000257577211 */ /* 0x000fe400008f16ff */
[----:B------:R-:W-:-:S04]  /*c420*/  LEA R90, P1, R91, R3, 0x2 ;  /* 0x000000035b5a7211 */ /* 0x000fc800078210ff */
[-C--:B------:R-:W-:Y:S02]  /*c430*/  LEA.HI.X.SX32 R91, R91, R2.reuse, 0x2, P1 ;  /* 0x000000025b5b7211 */ /* 0x080fe400008f16ff */
[CC--:B------:R-:W-:Y:S01]  /*c440*/  LEA R94, P1, R95.reuse, R3.reuse, 0x2 ;  /* 0x000000035f5e7211 */ /* 0x0c0fe200078210ff */
[----:B---3--:R3:W-:Y:S01]  /*c450*/  @P5 STG.E desc[UR24][R68.64], R4 ;  /* 0x0000000444005986 */ /* 0x0087e2000c101918 */
[----:B------:R-:W-:Y:S01]  /*c460*/  ISETP.LT.AND P5, PT, R102, UR15, !P0 ;  /* 0x0000000f66007c0c */ /* 0x000fe2000c7a1270 */
[----:B------:R-:W-:Y:S01]  /*c470*/  VIADD R102, R0, 0x8 ;  /* 0x0000000800667836 */ /* 0x000fe20000000000 */
[----:B------:R-:W-:Y:S01]  /*c480*/  LEA.HI.X.SX32 R95, R95, R2, 0x2, P1 ;  /* 0x000000025f5f7211 */ /* 0x000fe200008f16ff */
[----:B------:R4:W-:Y:S01]  /*c490*/  @P4 STG.E desc[UR24][R70.64], R5 ;  /* 0x0000000546004986 */ /* 0x0009e2000c101918 */
[----:B------:R-:W-:-:S03]  /*c4a0*/  LEA R98, P1, R100, R3, 0x2 ;  /* 0x0000000364627211 */ /* 0x000fc600078210ff */
[----:B------:R5:W-:Y:S01]  /*c4b0*/  @P3 STG.E desc[UR24][R72.64], R6 ;  /* 0x0000000648003986 */ /* 0x000be2000c101918 */
[C---:B------:R-:W-:Y:S01]  /*c4c0*/  LEA.HI.X.SX32 R99, R100.reuse, R2, 0x2, P1 ;  /* 0x0000000264637211 */ /* 0x040fe200008f16ff */
[----:B------:R-:W-:Y:S01]  /*c4d0*/  VIADD R100, R100, UR7 ;  /* 0x0000000764647c36 */ /* 0x000fe20008000000 */
[----:B------:R-:W-:Y:S01]  /*c4e0*/  ISETP.LT.AND P1, PT, R101, UR15, !P0 ;  /* 0x0000000f65007c0c */ /* 0x000fe2000c721270 */
[----:B------:R-:W-:Y:S01]  /*c4f0*/  VIADD R101, R0, 0x7 ;  /* 0x0000000700657836 */ /* 0x000fe20000000000 */
[----:B------:R-:W-:Y:S01]  /*c500*/  ISETP.LT.AND P3, PT, R102, UR15, !P0 ;  /* 0x0000000f66007c0c */ /* 0x000fe2000c761270 */
[C---:B---3--:R-:W-:Y:S01]  /*c510*/  VIADD R4, R0.reuse, 0xb ;  /* 0x0000000b00047836 */ /* 0x048fe20000000000 */
[----:B------:R3:W-:Y:S01]  /*c520*/  @P6 STG.E desc[UR24][R74.64], R7 ;  /* 0x000000074a006986 */ /* 0x0007e2000c101918 */
[C---:B------:R-:W-:Y:S01]  /*c530*/  VIADD R68, R0.reuse, 0xa ;  /* 0x0000000a00447836 */ /* 0x040fe20000000000 */
[----:B------:R-:W-:Y:S01]  /*c540*/  ISETP.LT.AND P4, PT, R101, UR15, !P0 ;  /* 0x0000000f65007c0c */ /* 0x000fe2000c781270 */
[C---:B------:R-:W-:Y:S01]  /*c550*/  VIADD R101, R0.reuse, 0x9 ;  /* 0x0000000900657836 */ /* 0x040fe20000000000 */
[----:B------:R2:W-:Y:S01]  /*c560*/  @P2 STG.E desc[UR24][R76.64], R8 ;  /* 0x000000084c002986 */ /* 0x0005e2000c101918 */
[----:B----4-:R-:W-:Y:S01]  /*c570*/  VIADD R5, R0, 0xc ;  /* 0x0000000c00057836 */ /* 0x010fe20000000000 */
[----:B------:R-:W-:Y:S01]  /*c580*/  ISETP.LT.AND P2, PT, R68, UR15, !P0 ;  /* 0x0000000f44007c0c */ /* 0x000fe2000c741270 */
[----:B-----5:R-:W-:Y:S01]  /*c590*/  VIADD R6, R0, 0x14 ;  /* 0x0000001400067836 */ /* 0x020fe20000000000 */
[----:B------:R-:W-:Y:S01]  /*c5a0*/  ISETP.LT.AND P6, PT, R101, UR15, !P0 ;  /* 0x0000000f65007c0c */ /* 0x000fe2000c7c1270 */
[----:B------:R4:W-:Y:S01]  /*c5b0*/  @P1 STG.E desc[UR24][R78.64], R9 ;  /* 0x000000094e001986 */ /* 0x0009e2000c101918 */
[----:B------:R-:W-:Y:S01]  /*c5c0*/  ISETP.LT.AND P1, PT, R4, UR15, !P0 ;  /* 0x0000000f04007c0c */ /* 0x000fe2000c721270 */
[----:B------:R-:W-:-:S02]  /*c5d0*/  VIADD R4, R0, 0xd ;  /* 0x0000000d00047836 */ /* 0x000fc40000000000 */
[----:B------:R5:W-:Y:S01]  /*c5e0*/  @P5 STG.E desc[UR24][R80.64], R10 ;  /* 0x0000000a50005986 */ /* 0x000be2000c101918 */
[----:B------:R-:W-:Y:S01]  /*c5f0*/  ISETP.LT.AND P5, PT, R5, UR15, !P0 ;  /* 0x0000000f05007c0c */ /* 0x000fe2000c7a1270 */
[----:B------:R-:W-:Y:S02]  /*c600*/  VIADD R5, R0, 0xe ;  /* 0x0000000e00057836 */ /* 0x000fe40000000000 */
[----:B------:R1:W-:Y:S01]  /*c610*/  @P4 STG.E desc[UR24][R82.64], R11 ;  /* 0x0000000b52004986 */ /* 0x0003e2000c101918 */
[----:B------:R-:W-:Y:S01]  /*c620*/  ISETP.LT.AND P4, PT, R4, UR15, !P0 ;  /* 0x0000000f04007c0c */ /* 0x000fe2000c781270 */
[C---:B------:R-:W-:Y:S02]  /*c630*/  VIADD R4, R0.reuse, 0xf ;  /* 0x0000000f00047836 */ /* 0x040fe40000000000 */
[----:B------:R1:W-:Y:S01]  /*c640*/  @P3 STG.E desc[UR24][R84.64], R12 ;  /* 0x0000000c54003986 */ /* 0x0003e2000c101918 */
[----:B------:R-:W-:Y:S01]  /*c650*/  ISETP.LT.AND P3, PT, R5, UR15, !P0 ;  /* 0x0000000f05007c0c */ /* 0x000fe2000c761270 */
[----:B------:R-:W-:-:S02]  /*c660*/  VIADD R5, R0, 0x10 ;  /* 0x0000001000057836 */ /* 0x000fc40000000000 */
[----:B------:R1:W-:Y:S01]  /*c670*/  @P6 STG.E desc[UR24][R86.64], R13 ;  /* 0x0000000d56006986 */ /* 0x0003e2000c101918 */
[----:B------:R-:W-:Y:S01]  /*c680*/  ISETP.LT.AND P6, PT, R4, UR15, !P0 ;  /* 0x0000000f04007c0c */ /* 0x000fe2000c7c1270 */
[C---:B------:R-:W-:Y:S02]  /*c690*/  VIADD R4, R0.reuse, 0x11 ;  /* 0x0000001100047836 */ /* 0x040fe40000000000 */
[----:B------:R-:W-:Y:S01]  /*c6a0*/  @P2 STG.E desc[UR24][R88.64], R14 ;  /* 0x0000000e58002986 */ /* 0x000fe2000c101918 */
[----:B------:R-:W-:Y:S01]  /*c6b0*/  ISETP.LT.AND P2, PT, R5, UR15, !P0 ;  /* 0x0000000f05007c0c */ /* 0x000fe2000c741270 */
[----:B------:R-:W-:Y:S02]  /*c6c0*/  VIADD R5, R0, 0x12 ;  /* 0x0000001200057836 */ /* 0x000fe40000000000 */
[----:B------:R-:W-:Y:S01]  /*c6d0*/  @P1 STG.E desc[UR24][R90.64], R15 ;  /* 0x0000000f5a001986 */ /* 0x000fe2000c101918 */
[----:B------:R-:W-:Y:S01]  /*c6e0*/  ISETP.LT.AND P1, PT, R4, UR15, !P0 ;  /* 0x0000000f04007c0c */ /* 0x000fe2000c721270 */
[----:B------:R-:W-:-:S02]  /*c6f0*/  VIADD R4, R0, 0x13 ;  /* 0x0000001300047836 */ /* 0x000fc40000000000 */
[----:B------:R1:W-:Y:S01]  /*c700*/  @P5 STG.E desc[UR24][R92.64], R16 ;  /* 0x000000105c005986 */ /* 0x0003e2000c101918 */
[----:B---3--:R-:W-:Y:S01]  /*c710*/  VIADD R7, R100, UR7 ;  /* 0x0000000764077c36 */ /* 0x008fe20008000000 */
[----:B------:R-:W-:Y:S01]  /*c720*/  ISETP.LT.AND P5, PT, R5, UR15, !P0 ;  /* 0x0000000f05007c0c */ /* 0x000fe2000c7a1270 */
[----:B--2---:R-:W-:Y:S01]  /*c730*/  VIADD R8, R0, 0x15 ;  /* 0x0000001500087836 */ /* 0x004fe20000000000 */
[----:B------:R-:W-:Y:S01]  /*c740*/  @P4 STG.E desc[UR24][R94.64], R17 ;  /* 0x000000115e004986 */ /* 0x000fe2000c101918 */
[----:B------:R-:W-:Y:S01]  /*c750*/  ISETP.LT.AND P4, PT, R4, UR15, !P0 ;  /* 0x0000000f04007c0c */ /* 0x000fe2000c781270 */
[----:B----4-:R-:W-:Y:S02]  /*c760*/  VIADD R9, R7, UR7 ;  /* 0x0000000707097c36 */ /* 0x010fe40008000000 */
[----:B------:R-:W-:Y:S01]  /*c770*/  @P3 STG.E desc[UR24][R96.64], R18 ;  /* 0x0000001260003986 */ /* 0x000fe2000c101918 */
[----:B------:R-:W-:Y:S01]  /*c780*/  LEA R4, P3, R100, R3, 0x2 ;  /* 0x0000000364047211 */ /* 0x000fe200078610ff */
[----:B-----5:R-:W-:-:S02]  /*c790*/  VIADD R10, R0, 0x16 ;  /* 0x00000016000a7836 */ /* 0x020fc40000000000 */
[----:B------:R-:W-:Y:S01]  /*c7a0*/  @P6 STG.E desc[UR24][R98.64], R19 ;  /* 0x0000001362006986 */ /* 0x000fe2000c101918 */
[-C--:B------:R-:W-:Y:S01]  /*c7b0*/  LEA.HI.X.SX32 R5, R100, R2.reuse, 0x2, P3 ;  /* 0x0000000264057211 */ /* 0x080fe200018f16ff */
[----:B-1----:R-:W-:Y:S01]  /*c7c0*/  VIADD R11, R9, UR7 ;  /* 0x00000007090b7c36 */ /* 0x002fe20008000000 */
[----:B------:R-:W-:Y:S01]  /*c7d0*/  ISETP.LT.AND P3, PT, R6, UR15, !P0 ;  /* 0x0000000f06007c0c */ /* 0x000fe2000c761270 */
[----:B------:R-:W-:Y:S01]  /*c7e0*/  VIADD R12, R0, 0x17 ;  /* 0x00000017000c7836 */ /* 0x000fe20000000000 */
[CC--:B------:R-:W-:Y:S01]  /*c7f0*/  LEA R6, P6, R7.reuse, R3.reuse, 0x2 ;  /* 0x0000000307067211 */ /* 0x0c0fe200078c10ff */
[----:B------:R1:W-:Y:S01]  /*c800*/  @P2 STG.E desc[UR24][R4.64], R20 ;  /* 0x0000001404002986 */ /* 0x0003e2000c101918 */
[----:B------:R-:W-:Y:S01]  /*c810*/  ISETP.LT.AND P2, PT, R8, UR15, !P0 ;  /* 0x0000000f08007c0c */ /* 0x000fe2000c741270 */
[C---:B------:R-:W-:Y:S01]  /*c820*/  VIADD R13, R0.reuse, 0x18 ;  /* 0x00000018000d7836 */ /* 0x040fe20000000000 */
[----:B------:R-:W-:Y:S01]  /*c830*/  LEA.HI.X.SX32 R7, R7, R2, 0x2, P6 ;  /* 0x0000000207077211 */ /* 0x000fe200030f16ff */
[----:B------:R-:W-:Y:S01]  /*c840*/  VIADD R16, R0, 0x3e ;  /* 0x0000003e00107836 */ /* 0x000fe20000000000 */
[----:B------:R-:W-:-:S03]  /*c850*/  LEA R8, P6, R9, R3, 0x2 ;  /* 0x0000000309087211 */ /* 0x000fc600078c10ff */
[----:B------:R2:W-:Y:S01]  /*c860*/  @P1 STG.E desc[UR24][R6.64], R21 ;  /* 0x0000001506001986 */ /* 0x0005e2000c101918 */
[-C--:B------:R-:W-:Y:S02]  /*c870*/  LEA.HI.X.SX32 R9, R9, R2.reuse, 0x2, P6 ;  /* 0x0000000209097211 */ /* 0x080fe400030f16ff */
[----:B------:R-:W-:Y:S01]  /*c880*/  ISETP.LT.AND P1, PT, R10, UR15, !P0 ;  /* 0x0000000f0a007c0c */ /* 0x000fe2000c721270 */
[C---:B-1----:R-:W-:Y:S01]  /*c890*/  VIADD R5, R11.reuse, UR7 ;  /* 0x000000070b057c36 */ /* 0x042fe20008000000 */
[-C--:B------:R-:W-:Y:S01]  /*c8a0*/  LEA R10, P6, R11, R3.reuse, 0x2 ;  /* 0x000000030b0a7211 */ /* 0x080fe200078c10ff */
[----:B------:R1:W-:Y:S01]  /*c8b0*/  @P5 STG.E desc[UR24][R8.64], R22 ;  /* 0x0000001608005986 */ /* 0x0003e2000c101918 */
[----:B------:R-:W-:Y:S01]  /*c8c0*/  ISETP.LT.AND P5, PT, R12, UR15, !P0 ;  /* 0x0000000f0c007c0c */ /* 0x000fe2000c7a1270 */
[----:B------:R-:W-:Y:S01]  /*c8d0*/  VIADD R12, R5, UR7 ;  /* 0x00000007050c7c36 */ /* 0x000fe20008000000 */
[----:B------:R-:W-:Y:S02]  /*c8e0*/  LEA.HI.X.SX32 R11, R11, R2, 0x2, P6 ;  /* 0x000000020b0b7211 */ /* 0x000fe400030f16ff */
[----:B------:R-:W-:-:S03]  /*c8f0*/  LEA R4, P6, R5, R3, 0x2 ;  /* 0x0000000305047211 */ /* 0x000fc600078c10ff */
[----:B------:R3:W-:Y:S01]  /*c900*/  @P4 STG.E desc[UR24][R10.64], R23 ;  /* 0x000000170a004986 */ /* 0x0007e2000c101918 */
[-C--:B------:R-:W-:Y:S02]  /*c910*/  LEA.HI.X.SX32 R5, R5, R2.reuse, 0x2, P6 ;  /* 0x0000000205057211 */ /* 0x080fe400030f16ff */
[-C--:B--2---:R-:W-:Y:S01]  /*c920*/  LEA R6, P6, R12, R3.reuse, 0x2 ;  /* 0x000000030c067211 */ /* 0x084fe200078c10ff */
[----:B-1----:R-:W-:Y:S01]  /*c930*/  VIADD R8, R0, 0x19 ;  /* 0x0000001900087836 */ /* 0x002fe20000000000 */
[----:B------:R-:W-:Y:S01]  /*c940*/  ISETP.LT.AND P4, PT, R13, UR15, !P0 ;  /* 0x0000000f0d007c0c */ /* 0x000fe2000c781270 */
[C---:B------:R-:W-:Y:S01]  /*c950*/  VIADD R9, R12.reuse, UR7 ;  /* 0x000000070c097c36 */ /* 0x040fe20008000000 */
[-C--:B------:R-:W-:Y:S01]  /*c960*/  LEA.HI.X.SX32 R7, R12, R2.reuse, 0x2, P6 ;  /* 0x000000020c077211 */ /* 0x080fe200030f16ff */
[----:B------:R1:W-:Y:S01]  /*c970*/  @P3 STG.E desc[UR24][R4.64], R24 ;  /* 0x0000001804003986 */ /* 0x0003e2000c101918 */
[----:B------:R-:W-:Y:S01]  /*c980*/  ISETP.LT.AND P3, PT, R8, UR15, !P0 ;  /* 0x0000000f08007c0c */ /* 0x000fe2000c761270 */
[C---:B------:R-:W-:Y:S01]  /*c990*/  VIADD R12, R0.reuse, 0x1a ;  /* 0x0000001a000c7836 */ /* 0x040fe20000000000 */
[C---:B------:R-:W-:Y:S01]  /*c9a0*/  LEA R8, P6, R9.reuse, R3, 0x2 ;  /* 0x0000000309087211 */ /* 0x040fe200078c10ff */
[C---:B---3--:R-:W-:Y:S01]  /*c9b0*/  VIADD R11, R9.reuse, UR7 ;  /* 0x00000007090b7c36 */ /* 0x048fe20008000000 */
[----:B------:R2:W-:Y:S01]  /*c9c0*/  @P2 STG.E desc[UR24][R6.64], R25 ;  /* 0x0000001906002986 */ /* 0x0005e2000c101918 */
[----:B------:R-:W-:Y:S01]  /*c9d0*/  VIADD R13, R0, 0x1b ;  /* 0x0000001b000d7836 */ /* 0x000fe20000000000 */
[----:B------:R-:W-:-:S02]  /*c9e0*/  LEA.HI.X.SX32 R9, R9, R2, 0x2, P6 ;  /* 0x0000000209097211 */ /* 0x000fc400030f16ff */
[----:B------:R-:W-:Y:S01]  /*c9f0*/  ISETP.LT.AND P2, PT, R12, UR15, !P0 ;  /* 0x0000000f0c007c0c */ /* 0x000fe2000c741270 */
[C---:B------:R-:W-:Y:S01]  /*ca00*/  VIADD R12, R11.reuse, UR7 ;  /* 0x000000070b0c7c36 */ /* 0x040fe20008000000 */
[-C--:B------:R-:W-:Y:S01]  /*ca10*/  LEA R10, P6, R11, R3.reuse, 0x2 ;  /* 0x000000030b0a7211 */ /* 0x080fe200078c10ff */
[----:B------:R3:W-:Y:S01]  /*ca20*/  @P1 STG.E desc[UR24][R8.64], R26 ;  /* 0x0000001a08001986 */ /* 0x0007e2000c101918 */
[----:B------:R-:W-:Y:S01]  /*ca30*/  ISETP.LT.AND P1, PT, R13, UR15, !P0 ;  /* 0x0000000f0d007c0c */ /* 0x000fe2000c721270 */
[----:B------:R-:W-:Y:S01]  /*ca40*/  VIADD R13, R0, 0x1e ;  /* 0x0000001e000d7836 */ /* 0x000fe20000000000 */
[-C--:B------:R-:W-:Y:S02]  /*ca50*/  LEA.HI.X.SX32 R11, R11, R2.reuse, 0x2, P6 ;  /* 0x000000020b0b7211 */ /* 0x080fe400030f16ff */
[-C--:B-1----:R-:W-:Y:S01]  /*ca60*/  LEA R4, P6, R12, R3.reuse, 0x2 ;  /* 0x000000030c047211 */ /* 0x082fe200078c10ff */
[----:B--2---:R-:W-:Y:S02]  /*ca70*/  VIADD R6, R0, 0x1c ;  /* 0x0000001c00067836 */ /* 0x004fe40000000000 */
[C---:B------:R-:W-:Y:S01]  /*ca80*/  VIADD R7, R12.reuse, UR7 ;  /* 0x000000070c077c36 */ /* 0x040fe20008000000 */
[-C--:B------:R-:W-:Y:S01]  /*ca90*/  LEA.HI.X.SX32 R5, R12, R2.reuse, 0x2, P6 ;  /* 0x000000020c057211 */ /* 0x080fe200030f16ff */
[----:B------:R1:W-:Y:S01]  /*caa0*/  @P5 STG.E desc[UR24][R10.64], R27 ;  /* 0x0000001b0a005986 */ /* 0x0003e2000c101918 */
[----:B------:R-:W-:Y:S01]  /*cab0*/  ISETP.LT.AND P5, PT, R6, UR15, !P0 ;  /* 0x0000000f06007c0c */ /* 0x000fe2000c7a1270 */
[----:B------:R-:W-:Y:S01]  /*cac0*/  VIADD R12, R0, 0x1d ;  /* 0x0000001d000c7836 */ /* 0x000fe20000000000 */
[C---:B------:R-:W-:Y:S01]  /*cad0*/  LEA R6, P6, R7.reuse, R3, 0x2 ;  /* 0x0000000307067211 */ /* 0x040fe200078c10ff */
[C---:B---3--:R-:W-:Y:S01]  /*cae0*/  VIADD R9, R7.reuse, UR7 ;  /* 0x0000000707097c36 */ /* 0x048fe20008000000 */
[----:B------:R2:W-:Y:S02]  /*caf0*/  @P4 STG.E desc[UR24][R4.64], R28 ;  /* 0x0000001c04004986 */ /* 0x0005e4000c101918 */
        /* <DEDUP_REMOVED lines=185> */
[----:B------:R-:W-:Y:S02]  /*d690*/  ISETP.LT.AND P3, PT, R13, UR15, !P0 ;  /* 0x0000000f0d007c0c */ /* 0x000fe4000c761270 */
[-C--:B------:R-:W-:Y:S02]  /*d6a0*/  LEA.HI.X.SX32 R5, R5, R2.reuse, 0x2, P6 ;  /* 0x0000000205057211 */ /* 0x080fe400030f16ff */
[CC--:B-1----:R-:W-:Y:S01]  /*d6b0*/  LEA R6, P6, R12.reuse, R3.reuse, 0x2 ;  /* 0x000000030c067211 */ /* 0x0c2fe200078c10ff */
[----:B--2---:R-:W-:Y:S02]  /*d6c0*/  VIADD R9, R12, UR7 ;  /* 0x000000070c097c36 */ /* 0x004fe40008000000 */
[----:B------:R-:W-:Y:S01]  /*d6d0*/  VIADD R8, R0, 0x3d ;  /* 0x0000003d00087836 */ /* 0x000fe20000000000 */
[----:B------:R-:W-:Y:S01]  /*d6e0*/  LEA.HI.X.SX32 R7, R12, R2, 0x2, P6 ;  /* 0x000000020c077211 */ /* 0x000fe200030f16ff */
[C---:B------:R-:W-:Y:S01]  /*d6f0*/  VIADD R12, R9.reuse, UR7 ;  /* 0x00000007090c7c36 */ /* 0x040fe20008000000 */
[----:B------:R1:W-:Y:S02]  /*d700*/  @P2 STG.E desc[UR24][R4.64], R60 ;  /* 0x0000003c04002986 */ /* 0x0003e4000c101918 */
[----:B------:R-:W-:Y:S01]  /*d710*/  ISETP.LT.AND P2, PT, R8, UR15, !P0 ;  /* 0x0000000f08007c0c */ /* 0x000fe2000c741270 */
[----:B------:R-:W-:Y:S01]  /*d720*/  VIADD R13, R12, UR7 ;  /* 0x000000070c0d7c36 */ /* 0x000fe20008000000 */
[----:B------:R2:W-:Y:S01]  /*d730*/  @P1 STG.E desc[UR24][R6.64], R61 ;  /* 0x0000003d06001986 */ /* 0x0005e2000c101918 */
[----:B------:R-:W-:-:S02]  /*d740*/  LEA R8, P1, R9, R3, 0x2 ;  /* 0x0000000309087211 */ /* 0x000fc400078210ff */
[CC--:B---3--:R-:W-:Y:S01]  /*d750*/  LEA R10, P6, R12.reuse, R3.reuse, 0x2 ;  /* 0x000000030c0a7211 */ /* 0x0c8fe200078c10ff */
[----:B------:R-:W-:Y:S01]  /*d760*/  VIADD R14, R13, UR7 ;  /* 0x000000070d0e7c36 */ /* 0x000fe20008000000 */
[-C--:B------:R-:W-:Y:S02]  /*d770*/  LEA.HI.X.SX32 R9, R9, R2.reuse, 0x2, P1 ;  /* 0x0000000209097211 */ /* 0x080fe400008f16ff */
[-C--:B------:R-:W-:Y:S01]  /*d780*/  LEA.HI.X.SX32 R11, R12, R2.reuse, 0x2, P6 ;  /* 0x000000020c0b7211 */ /* 0x080fe200030f16ff */
[C---:B------:R-:W-:Y:S01]  /*d790*/  VIADD R15, R14.reuse, UR7 ;  /* 0x000000070e0f7c36 */ /* 0x040fe20008000000 */
[CC--:B-1----:R-:W-:Y:S01]  /*d7a0*/  LEA R4, P1, R13.reuse, R3.reuse, 0x2 ;  /* 0x000000030d047211 */ /* 0x0c2fe200078210ff */
[----:B------:R1:W-:Y:S01]  /*d7b0*/  @P5 STG.E desc[UR24][R8.64], R62 ;  /* 0x0000003e08005986 */ /* 0x0003e2000c101918 */
[-C--:B------:R-:W-:Y:S01]  /*d7c0*/  LEA R12, P6, R14, R3.reuse, 0x2 ;  /* 0x000000030e0c7211 */ /* 0x080fe200078c10ff */
[----:B--2---:R-:W-:Y:S01]  /*d7d0*/  VIADD R7, R0, 0x3f ;  /* 0x0000003f00077836 */ /* 0x004fe20000000000 */
[-C--:B------:R-:W-:Y:S01]  /*d7e0*/  LEA.HI.X.SX32 R5, R13, R2.reuse, 0x2, P1 ;  /* 0x000000020d057211 */ /* 0x080fe200008f16ff */
[C---:B------:R-:W-:Y:S01]  /*d7f0*/  VIADD R0, R15.reuse, UR7 ;  /* 0x000000070f007c36 */ /* 0x040fe20008000000 */
[----:B------:R-:W-:Y:S01]  /*d800*/  LEA.HI.X.SX32 R13, R14, R2, 0x2, P6 ;  /* 0x000000020e0d7211 */ /* 0x000fe200030f16ff */
[----:B------:R1:W-:Y:S01]  /*d810*/  @P4 STG.E desc[UR24][R10.64], R63 ;  /* 0x0000003f0a004986 */ /* 0x0003e2000c101918 */
[----:B------:R-:W-:-:S02]  /*d820*/  LEA R6, P6, R15, R3, 0x2 ;  /* 0x000000030f067211 */ /* 0x000fc400078c10ff */
[----:B------:R-:W-:Y:S01]  /*d830*/  ISETP.LT.AND P1, PT, R16, UR15, !P0 ;  /* 0x0000000f10007c0c */ /* 0x000fe2000c721270 */
[----:B------:R1:W-:Y:S01]  /*d840*/  @P3 STG.E desc[UR24][R4.64], R64 ;  /* 0x0000004004003986 */ /* 0x0003e2000c101918 */
[----:B------:R-:W-:Y:S02]  /*d850*/  ISETP.LT.AND P0, PT, R7, UR15, !P0 ;  /* 0x0000000f07007c0c */ /* 0x000fe4000c701270 */
[----:B------:R-:W-:Y:S01]  /*d860*/  LEA.HI.X.SX32 R7, R15, R2, 0x2, P6 ;  /* 0x000000020f077211 */ /* 0x000fe200030f16ff */
[----:B------:R1:W-:Y:S01]  /*d870*/  @P2 STG.E desc[UR24][R12.64], R65 ;  /* 0x000000410c002986 */ /* 0x0003e2000c101918 */
[----:B------:R-:W-:-:S04]  /*d880*/  LEA R14, P6, R0, R3, 0x2 ;  /* 0x00000003000e7211 */ /* 0x000fc800078c10ff */
[----:B------:R-:W-:-:S03]  /*d890*/  LEA.HI.X.SX32 R15, R0, R2, 0x2, P6 ;  /* 0x00000002000f7211 */ /* 0x000fc600030f16ff */
[----:B------:R1:W-:Y:S04]  /*d8a0*/  @P1 STG.E desc[UR24][R6.64], R66 ;  /* 0x0000004206001986 */ /* 0x0003e8000c101918 */
[----:B------:R1:W-:Y:S01]  /*d8b0*/  @P0 STG.E desc[UR24][R14.64], R67 ;  /* 0x000000430e000986 */ /* 0x0003e2000c101918 */
[----:B------:R-:W-:Y:S06]  /*d8c0*/  BAR.SYNC.DEFER_BLOCKING 0x0 ;  /* 0x0000000000007b1d */ /* 0x000fec0000010000 */
[----:B------:R-:W-:Y:S05]  /*d8d0*/  BRA.U UP0, `(.L_x_14) ;  /* 0x0000000100a07547 */ /* 0x000fea000b800000 */
[----:B------:R-:W2:Y:S01]  /*d8e0*/  S2UR UR5, SR_CgaCtaId ;  /* 0x00000000000579c3 */ /* 0x000ea20000008800 */
[----:B------:R-:W-:Y:S01]  /*d8f0*/  NOP ;  /* 0x0000000000007918 */ /* 0x000fe20000000000 */
[----:B------:R-:W-:Y:S01]  /*d900*/  UMOV UR4, 0x50 ;  /* 0x0000005000047882 */ /* 0x000fe20000000000 */
[----:B------:R-:W-:Y:S02]  /*d910*/  IMAD.U32 R0, RZ, RZ, UR10 ;  /* 0x0000000aff007e24 */ /* 0x000fe4000f8e00ff */
[----:B------:R-:W-:Y:S02]  /*d920*/  IMAD.MOV.U32 R3, RZ, RZ, 0xff ;  /* 0x000000ffff037424 */ /* 0x000fe400078e00ff */
[----:B-1----:R-:W-:Y:S01]  /*d930*/  IMAD.MOV.U32 R7, RZ, RZ, 0x1 ;  /* 0x00000001ff077424 */ /* 0x002fe200078e00ff */
[----:B------:R-:W-:-:S04]  /*d940*/  LOP3.LUT R0, R0, 0xffff, RZ, 0xc0, !PT ;  /* 0x0000ffff00007812 */ /* 0x000fc800078ec0ff */
[----:B------:R-:W-:-:S05]  /*d950*/  SHF.R.U32.HI R0, RZ, 0x5, R0 ;  /* 0x00000005ff007819 */ /* 0x000fca0000011600 */
[----:B------:R-:W-:Y:S01]  /*d960*/  VIADD R2, R0, 0x10 ;  /* 0x0000001000027836 */ /* 0x000fe20000000000 */
[----:B------:R-:W-:Y:S01]  /*d970*/  SHF.L.U32 R0, R3, R0, RZ ;  /* 0x0000000003007219 */ /* 0x000fe200000006ff */
[----:B--2---:R-:W-:-:S03]  /*d980*/  ULEA UR6, UR5, UR4, 0x18 ;  /* 0x0000000405067291 */ /* 0x004fc6000f8ec0ff */
[----:B------:R-:W-:-:S04]  /*d990*/  SHF.L.U32 R3, R7, R2, RZ ;  /* 0x0000000207037219 */ /* 0x000fc800000006ff */
[----:B------:R-:W-:Y:S02]  /*d9a0*/  LOP3.LUT R0, R3, R0, RZ, 0xfc, !PT ;  /* 0x0000000003007212 */ /* 0x000fe400078efcff */
[----:B------:R-:W1:Y:S02]  /*d9b0*/  LDS R5, [UR6] ;  /* 0x00000006ff057984 */ /* 0x000e640008000800 */
[C---:B------:R-:W-:Y:S02]  /*d9c0*/  LOP3.LUT R2, R0.reuse, 0xffff, RZ, 0xc0, !PT ;  /* 0x0000ffff00027812 */ /* 0x040fe400078ec0ff */
[----:B-1----:R-:W-:-:S04]  /*d9d0*/  LOP3.LUT R3, R0, 0xffff, R5, 0x80, !PT ;  /* 0x0000ffff00037812 */ /* 0x002fc800078e8005 */
[----:B------:R-:W-:-:S13]  /*d9e0*/  ISETP.NE.AND P0, PT, R3, R2, PT ;  /* 0x000000020300720c */ /* 0x000fda0003f05270 */
[----:B------:R-:W-:Y:S05]  /*d9f0*/  @P0 BRA `(.L_x_15) ;  /* 0x0000000000500947 */ /* 0x000fea0003800000 */
[----:B------:R-:W-:Y:S02]  /*da00*/  SHF.R.U32.HI R5, RZ, 0x10, R5 ;  /* 0x00000010ff057819 */ /* 0x000fe40000011605 */
[----:B------:R-:W-:-:S04]  /*da10*/  SHF.R.U32.HI R2, RZ, 0x10, R0 ;  /* 0x00000010ff027819 */ /* 0x000fc80000011600 */
[----:B------:R-:W-:-:S04]  /*da20*/  LOP3.LUT R5, R5, R2, RZ, 0xc0, !PT ;  /* 0x0000000205057212 */ /* 0x000fc800078ec0ff */
[----:B------:R-:W-:-:S13]  /*da30*/  ISETP.NE.AND P0, PT, R5, R2, PT ;  /* 0x000000020500720c */ /* 0x000fda0003f05270 */
[----:B------:R-:W-:Y:S05]  /*da40*/  @P0 BRA `(.L_x_16) ;  /* 0x0000000000300947 */ /* 0x000fea0003800000 */
[----:B------:R-:W-:Y:S01]  /*da50*/  R2UR UR4, R0 ;  /* 0x00000000000472ca */ /* 0x000fe200000e0000 */
[----:B------:R-:W-:Y:S01]  /*da60*/  VOTEU.ANY UR5, UPT, PT ;  /* 0x0000000000057886 */ /* 0x000fe200038e0100 */
[----:B------:R-:W1:Y:S01]  /*da70*/  S2R R0, SR_LANEID ;  /* 0x0000000000007919 */ /* 0x000e620000000000 */
[----:B------:R-:W-:-:S10]  /*da80*/  UFLO.U32 UR5, UR5 ;  /* 0x00000005000572bd */ /* 0x000fd400080e0000 */
[----:B------:R-:W-:-:S06]  /*da90*/  ULOP3.LUT UR4, URZ, UR4, URZ, 0x33, !UPT ;  /* 0x00000004ff047292 */ /* 0x000fcc000f8e33ff */
[----:B------:R-:W-:-:S04]  /*daa0*/  IMAD.U32 R2, RZ, RZ, UR4 ;  /* 0x00000004ff027e24 */ /* 0x000fc8000f8e00ff */
[----:B------:R-:W2:Y:S02]  /*dab0*/  REDUX UR7, R2 ;  /* 0x00000000020773c4 */ /* 0x000ea40000000000 */
[----:B------:R3:W-:Y:S01]  /*dac0*/  UTCATOMSWS.AND URZ, UR4 ;  /* 0x0000000400ff79e3 */ /* 0x0007e20008000000 */
[----:B-1----:R-:W-:Y:S01]  /*dad0*/  ISETP.EQ.U32.AND P0, PT, R0, UR5, PT ;  /* 0x0000000500007c0c */ /* 0x002fe2000bf02070 */
[----:B--2---:R-:W-:-:S12]  /*dae0*/  IMAD.U32 R0, RZ, RZ, UR7 ;  /* 0x00000007ff007e24 */ /* 0x004fd8000f8e00ff */
[----:B------:R3:W-:Y:S01]  /*daf0*/  @P0 ATOMS.AND RZ, [UR6], R0 ;  /* 0x00000000ffff098c */ /* 0x0007e2000a800006 */
[----:B------:R-:W-:Y:S05]  /*db00*/  BRA `(.L_x_14) ;  /* 0x0000000000147947 */ /* 0x000fea0003800000 */
.L_x_16:
[----:B------:R-:W-:-:S07]  /*db10*/  MOV R2, 0xdb30 ;  /* 0x0000db3000027802 */ /* 0x000fce0000000f00 */
[----:B------:R-:W-:Y:S05]  /*db20*/  CALL.REL.NOINC `($__internal_0_$__cuda_sm10x_tcgen05_guardrail_trap_col_being_dealloced_not_returned_by_alloc) ;  /* 0x00000000002c7944 */ /* 0x000fea0003c00000 */
[----:B------:R-:W-:Y:S05]  /*db30*/  BRA `(.L_x_14) ;  /* 0x0000000000087947 */ /* 0x000fea0003800000 */
.L_x_15:
[----:B------:R-:W-:-:S07]  /*db40*/  MOV R2, 0xdb60 ;  /* 0x0000db6000027802 */ /* 0x000fce0000000f00 */
[----:B------:R-:W-:Y:S05]  /*db50*/  CALL.REL.NOINC `($__internal_2_$__cuda_sm10x_tcgen05_guardrail_trap_unallocated_columns_being_dealloced) ;  /* 0x0000000000387944 */ /* 0x000fea0003c00000 */
.L_x_14:
[----:B------:R-:W-:Y:S01]  /*db60*/  NOP ;  /* 0x0000000000007918 */ /* 0x000fe20000000000 */
[----:B---3--:R-:W-:Y:S05]  /*db70*/  EXIT ;  /* 0x000000000000794d */ /* 0x008fea0003800000 */
.L_x_9:
[----:B------:R-:W1:Y:S02]  /*db80*/  SYNCS.PHASECHK.TRANS64.TRYWAIT P0, [UR4], R4 ;  /* 0x00000004ff0075a7 */ /* 0x000e640008001104 */
[----:B-1----:R-:W-:Y:S05]  /*db90*/  @!P0 BRA `(.L_x_9) ;  /* 0xfffffffc00f88947 */ /* 0x002fea000383ffff */
[----:B------:R-:W-:Y:S05]  /*dba0*/  BRA `(.L_x_17) ;  /* 0xffffffb800c87947 */ /* 0x000fea000383ffff */
.L_x_13:
[----:B------:R-:W1:Y:S02]  /*dbb0*/  SYNCS.PHASECHK.TRANS64.TRYWAIT P2, [UR4], R8 ;  /* 0x00000008ff0075a7 */ /* 0x000e640008041104 */
[----:B-1----:R-:W-:Y:S05]  /*dbc0*/  @!P2 BRA `(.L_x_13) ;  /* 0xfffffffc00f8a947 */ /* 0x002fea000383ffff */
[----:B------:R-:W-:Y:S05]  /*dbd0*/  BRA `(.L_x_12) ;  /* 0xffffffe400487947 */ /* 0x000fea000383ffff */
        .weak           $__internal_0_$__cuda_sm10x_tcgen05_guardrail_trap_col_being_dealloced_not_returned_by_alloc
        .type           $__internal_0_$__cuda_sm10x_tcgen05_guardrail_trap_col_being_dealloced_not_returned_by_alloc,@function
        .size           $__internal_0_$__cuda_sm10x_tcgen05_guardrail_trap_col_being_dealloced_not_returned_by_alloc,($__internal_1_$__cuda_sm10x_tcgen05_guardrail_trap_phase_invalid_during_alloc - $__internal_0_$__cuda_sm10x_tcgen05_guardrail_trap_col_being_dealloced_not_returned_by_alloc)
$__internal_0_$__cuda_sm10x_tcgen05_guardrail_trap_col_being_dealloced_not_returned_by_alloc:
[----:B------:R-:W-:Y:S05]  /*dbe0*/  BPT.TRAP 0x1 ;  /* 0x000000040000795c */ /* 0x000fea0000300000 */
[----:B------:R-:W-:-:S04]  /*dbf0*/  IMAD.MOV.U32 R3, RZ, RZ, 0x0 ;  /* 0x00000000ff037424 */ /* 0x000fc800078e00ff */
[----:B------:R-:W-:Y:S05]  /*dc00*/  RET.REL.NODEC R2 `(matmul_kernel) ;  /* 0xffffff2002fc7950 */ /* 0x000fea0003c3ffff */
        .weak           $__internal_1_$__cuda_sm10x_tcgen05_guardrail_trap_phase_invalid_during_alloc
        .type           $__internal_1_$__cuda_sm10x_tcgen05_guardrail_trap_phase_invalid_during_alloc,@function
        .size           $__internal_1_$__cuda_sm10x_tcgen05_guardrail_trap_phase_invalid_during_alloc,($__internal_2_$__cuda_sm10x_tcgen05_guardrail_trap_unallocated_columns_being_dealloced - $__internal_1_$__cuda_sm10x_tcgen05_guardrail_trap_phase_invalid_during_alloc)
$__internal_1_$__cuda_sm10x_tcgen05_guardrail_trap_phase_invalid_during_alloc:
[----:B------:R-:W-:Y:S05]  /*dc10*/  BPT.TRAP 0x1 ;  /* 0x000000040000795c */ /* 0x000fea0000300000 */
[----:B------:R-:W-:-:S04]  /*dc20*/  IMAD.MOV.U32 R3, RZ, RZ, 0x0 ;  /* 0x00000000ff037424 */ /* 0x000fc800078e00ff */
[----:B------:R-:W-:Y:S05]  /*dc30*/  RET.REL.NODEC R2 `(matmul_kernel) ;  /* 0xffffff2002f07950 */ /* 0x000fea0003c3ffff */
        .weak           $__internal_2_$__cuda_sm10x_tcgen05_guardrail_trap_unallocated_columns_being_dealloced
        .type           $__internal_2_$__cuda_sm10x_tcgen05_guardrail_trap_unallocated_columns_being_dealloced,@function
        .size           $__internal_2_$__cuda_sm10x_tcgen05_guardrail_trap_unallocated_columns_being_dealloced,(.L_x_21 - $__internal_2_$__cuda_sm10x_tcgen05_guardrail_trap_unallocated_columns_being_dealloced)
$__internal_2_$__cuda_sm10x_tcgen05_guardrail_trap_unallocated_columns_being_dealloced:
[----:B------:R-:W-:Y:S05]  /*dc40*/  BPT.TRAP 0x1 ;  /* 0x000000040000795c */ /* 0x000fea0000300000 */
[----:B------:R-:W-:-:S04]  /*dc50*/  IMAD.MOV.U32 R3, RZ, RZ, 0x0 ;  /* 0x00000000ff037424 */ /* 0x000fc800078e00ff */
[----:B------:R-:W-:Y:S05]  /*dc60*/  RET.REL.NODEC R2 `(matmul_kernel) ;  /* 0xffffff2002e47950 */ /* 0x000fea0003c3ffff */
.L_x_18:
[----:B------:R-:W-:-:S00]  /*dc70*/  BRA `(.L_x_18) ;  /* 0xfffffffc00fc7947 */ /* 0x000fc0000383ffff */
[----:B------:R-:W-:-:S00]  /*dc80*/  NOP ;  /* 0x0000000000007918 */ /* 0x000fc00000000000 */
[----:B------:R-:W-:-:S00]  /*dc90*/  NOP ;  /* 0x0000000000007918 */ /* 0x000fc00000000000 */
[----:B------:R-:W-:-:S00]  /*dca0*/  NOP ;  /* 0x0000000000007918 */ /* 0x000fc00000000000 */
[----:B------:R-:W-:-:S00]  /*dcb0*/  NOP ;  /* 0x0000000000007918 */ /* 0x000fc00000000000 */
[----:B------:R-:W-:-:S00]  /*dcc0*/  NOP ;  /* 0x0000000000007918 */ /* 0x000fc00000000000 */
[----:B------:R-:W-:-:S00]  /*dcd0*/  NOP ;  /* 0x0000000000007918 */ /* 0x000fc00000000000 */
[----:B------:R-:W-:-:S00]  /*dce0*/  NOP ;  /* 0x0000000000007918 */ /* 0x000fc00000000000 */
[----:B------:R-:W-:-:S00]  /*dcf0*/  NOP ;  /* 0x0000000000007918 */ /* 0x000fc00000000000 */
.L_x_21:


//--------------------- .nv.shared.matmul_kernel  --------------------------
	.section	.nv.shared.matmul_kernel,"aw",@nobits
	.sectionflags	@""
	.align	16
	.zero		1024


//--------------------- .nv.shared.reserved.0     --------------------------
	.section	.nv.shared.reserved.0,"aw",@nobits
	.align	8
	.weak		__nv_reservedSMEM_offset_0_alias
	.size		__nv_reservedSMEM_offset_0_alias, 0, 64
	.other		__nv_reservedSMEM_offset_0_alias,@"STO_CUDA_RESERVED_SHARED STV_DEFAULT"
__nv_reservedSMEM_offset_0_alias:
	.zero		0
.nv.shared.reserved.0:
	.zero		64
	.weak		__nv_reservedSMEM_allocation_phase
	.type		__nv_reservedSMEM_allocation_phase,@object
	.size		__nv_reservedSMEM_allocation_phase,(.L_0 - __nv_reservedSMEM_allocation_phase)
__nv_reservedSMEM_allocation_phase:
	.zero		1
.L_0:
	.zero		7
	.weak		__nv_reservedSMEM_devtool_atexit_pc
	.type		__nv_reservedSMEM_devtool_atexit_pc,@object
	.size		__nv_reservedSMEM_devtool_atexit_pc,(__nv_reservedSMEM_allocation_mask - __nv_reservedSMEM_devtool_atexit_pc)
__nv_reservedSMEM_devtool_atexit_pc:
	.zero		8
	.weak		__nv_reservedSMEM_allocation_mask
	.type		__nv_reservedSMEM_allocation_mask,@object
	.size		__nv_reservedSMEM_allocation_mask,(.L_2 - __nv_reservedSMEM_allocation_mask)
__nv_reservedSMEM_allocation_mask:
	.zero		4
.L_2:


//--------------------- .nv.constant0.matmul_kernel --------------------------
	.section	.nv.constant0.matmul_kernel,"a",@progbits
	.sectionflags	@""
	.align	4
.nv.constant0.matmul_kernel:
	.zero		976


//--------------------- SYMBOLS --------------------------

	.type		.nv.reservedSmem.offset0,@object
	.size		.nv.reservedSmem.offset0,0x4
	.type		.nv.reservedSmem.cap,@object
	.size		.nv.reservedSmem.cap,0x4
